







.version 6.4
.target sm_30
.address_size 64





.visible .entry _Z11copy_kernelIfEvPKT_PS0_(
.param .u64 _Z11copy_kernelIfEvPKT_PS0__param_0,
.param .u64 _Z11copy_kernelIfEvPKT_PS0__param_1
)
{
.reg .f32 %f<2>;
.reg .b32 %r<5>;
.reg .b64 %rd<8>;


ld.param.u64 %rd1, [_Z11copy_kernelIfEvPKT_PS0__param_0];
ld.param.u64 %rd2, [_Z11copy_kernelIfEvPKT_PS0__param_1];
cvta.to.global.u64 %rd3, %rd2;
cvta.to.global.u64 %rd4, %rd1;
mov.u32 %r1, %ntid.x;
mov.u32 %r2, %ctaid.x;
mov.u32 %r3, %tid.x;
mad.lo.s32 %r4, %r2, %r1, %r3;
mul.wide.s32 %rd5, %r4, 4;
add.s64 %rd6, %rd4, %rd5;
ld.global.f32 %f1, [%rd6];
add.s64 %rd7, %rd3, %rd5;
st.global.f32 [%rd7], %f1;
ret;
}


.visible .entry _Z10add_kernelIfEvPKT_S2_PS0_(
.param .u64 _Z10add_kernelIfEvPKT_S2_PS0__param_0,
.param .u64 _Z10add_kernelIfEvPKT_S2_PS0__param_1,
.param .u64 _Z10add_kernelIfEvPKT_S2_PS0__param_2
)
{
.reg .f32 %f<4>;
.reg .b32 %r<5>;
.reg .b64 %rd<11>;


ld.param.u64 %rd1, [_Z10add_kernelIfEvPKT_S2_PS0__param_0];
ld.param.u64 %rd2, [_Z10add_kernelIfEvPKT_S2_PS0__param_1];
ld.param.u64 %rd3, [_Z10add_kernelIfEvPKT_S2_PS0__param_2];
cvta.to.global.u64 %rd4, %rd3;
cvta.to.global.u64 %rd5, %rd2;
cvta.to.global.u64 %rd6, %rd1;
mov.u32 %r1, %ntid.x;
mov.u32 %r2, %ctaid.x;
mov.u32 %r3, %tid.x;
mad.lo.s32 %r4, %r2, %r1, %r3;
mul.wide.s32 %rd7, %r4, 4;
add.s64 %rd8, %rd6, %rd7;
ld.global.f32 %f1, [%rd8];
add.s64 %rd9, %rd5, %rd7;
ld.global.f32 %f2, [%rd9];
add.f32 %f3, %f1, %f2;
add.s64 %rd10, %rd4, %rd7;
st.global.f32 [%rd10], %f3;
ret;
}


.visible .entry _Z10mul_kernelIfEvPT_PKS0_(
.param .u64 _Z10mul_kernelIfEvPT_PKS0__param_0,
.param .u64 _Z10mul_kernelIfEvPT_PKS0__param_1
)
{
.reg .f32 %f<3>;
.reg .b32 %r<5>;
.reg .b64 %rd<8>;


ld.param.u64 %rd1, [_Z10mul_kernelIfEvPT_PKS0__param_0];
ld.param.u64 %rd2, [_Z10mul_kernelIfEvPT_PKS0__param_1];
cvta.to.global.u64 %rd3, %rd1;
cvta.to.global.u64 %rd4, %rd2;
mov.u32 %r1, %ntid.x;
mov.u32 %r2, %ctaid.x;
mov.u32 %r3, %tid.x;
mad.lo.s32 %r4, %r2, %r1, %r3;
mul.wide.s32 %rd5, %r4, 4;
add.s64 %rd6, %rd4, %rd5;
ld.global.f32 %f1, [%rd6];
mul.f32 %f2, %f1, 0f3ECCCCCD;
add.s64 %rd7, %rd3, %rd5;
st.global.f32 [%rd7], %f2;
ret;
}


.visible .entry _Z12triad_kernelIfEvPT_PKS0_S3_(
.param .u64 _Z12triad_kernelIfEvPT_PKS0_S3__param_0,
.param .u64 _Z12triad_kernelIfEvPT_PKS0_S3__param_1,
.param .u64 _Z12triad_kernelIfEvPT_PKS0_S3__param_2
)
{
.reg .f32 %f<4>;
.reg .b32 %r<5>;
.reg .b64 %rd<11>;


ld.param.u64 %rd1, [_Z12triad_kernelIfEvPT_PKS0_S3__param_0];
ld.param.u64 %rd2, [_Z12triad_kernelIfEvPT_PKS0_S3__param_1];
ld.param.u64 %rd3, [_Z12triad_kernelIfEvPT_PKS0_S3__param_2];
cvta.to.global.u64 %rd4, %rd1;
cvta.to.global.u64 %rd5, %rd3;
cvta.to.global.u64 %rd6, %rd2;
mov.u32 %r1, %ntid.x;
mov.u32 %r2, %ctaid.x;
mov.u32 %r3, %tid.x;
mad.lo.s32 %r4, %r2, %r1, %r3;
mul.wide.s32 %rd7, %r4, 4;
add.s64 %rd8, %rd6, %rd7;
ld.global.f32 %f1, [%rd8];
add.s64 %rd9, %rd5, %rd7;
ld.global.f32 %f2, [%rd9];
fma.rn.f32 %f3, %f2, 0f3ECCCCCD, %f1;
add.s64 %rd10, %rd4, %rd7;
st.global.f32 [%rd10], %f3;
ret;
}


.visible .entry _Z14nstream_kernelIfEvPT_PKS0_S3_(
.param .u64 _Z14nstream_kernelIfEvPT_PKS0_S3__param_0,
.param .u64 _Z14nstream_kernelIfEvPT_PKS0_S3__param_1,
.param .u64 _Z14nstream_kernelIfEvPT_PKS0_S3__param_2
)
{
.reg .f32 %f<6>;
.reg .b32 %r<5>;
.reg .b64 %rd<11>;


ld.param.u64 %rd1, [_Z14nstream_kernelIfEvPT_PKS0_S3__param_0];
ld.param.u64 %rd2, [_Z14nstream_kernelIfEvPT_PKS0_S3__param_1];
ld.param.u64 %rd3, [_Z14nstream_kernelIfEvPT_PKS0_S3__param_2];
cvta.to.global.u64 %rd4, %rd1;
cvta.to.global.u64 %rd5, %rd3;
cvta.to.global.u64 %rd6, %rd2;
mov.u32 %r1, %ntid.x;
mov.u32 %r2, %ctaid.x;
mov.u32 %r3, %tid.x;
mad.lo.s32 %r4, %r2, %r1, %r3;
mul.wide.s32 %rd7, %r4, 4;
add.s64 %rd8, %rd6, %rd7;
ld.global.f32 %f1, [%rd8];
add.s64 %rd9, %rd5, %rd7;
ld.global.f32 %f2, [%rd9];
fma.rn.f32 %f3, %f2, 0f3ECCCCCD, %f1;
add.s64 %rd10, %rd4, %rd7;
ld.global.f32 %f4, [%rd10];
add.f32 %f5, %f4, %f3;
st.global.f32 [%rd10], %f5;
ret;
}


.visible .entry _Z10dot_kernelIfEvPKT_S2_PS0_i(
.param .u64 _Z10dot_kernelIfEvPKT_S2_PS0_i_param_0,
.param .u64 _Z10dot_kernelIfEvPKT_S2_PS0_i_param_1,
.param .u64 _Z10dot_kernelIfEvPKT_S2_PS0_i_param_2,
.param .u32 _Z10dot_kernelIfEvPKT_S2_PS0_i_param_3
)
{
.reg .pred %p<7>;
.reg .f32 %f<11>;
.reg .b32 %r<26>;
.reg .b64 %rd<14>;

	.shared .align 4 .b8 _ZZ10dot_kernelIfEvPKT_S2_PS0_iE6tb_sum[4096];

ld.param.u64 %rd4, [_Z10dot_kernelIfEvPKT_S2_PS0_i_param_0];
ld.param.u64 %rd5, [_Z10dot_kernelIfEvPKT_S2_PS0_i_param_1];
ld.param.u64 %rd6, [_Z10dot_kernelIfEvPKT_S2_PS0_i_param_2];
ld.param.u32 %r12, [_Z10dot_kernelIfEvPKT_S2_PS0_i_param_3];
mov.u32 %r1, %ctaid.x;
mov.u32 %r2, %ntid.x;
mov.u32 %r3, %tid.x;
mad.lo.s32 %r24, %r1, %r2, %r3;
cvt.u64.u32	%rd1, %r3;
shl.b32 %r13, %r3, 2;
mov.u32 %r14, _ZZ10dot_kernelIfEvPKT_S2_PS0_iE6tb_sum;
add.s32 %r5, %r14, %r13;
mov.u32 %r15, 0;
st.shared.u32 [%r5], %r15;
setp.ge.s32	%p1, %r24, %r12;
@%p1 bra BB5_4;

mov.u32 %r16, %nctaid.x;
mul.lo.s32 %r6, %r16, %r2;
cvta.to.global.u64 %rd2, %rd4;
cvta.to.global.u64 %rd3, %rd5;
mov.f32 %f10, 0f00000000;

BB5_2:
mul.wide.s32 %rd7, %r24, 4;
add.s64 %rd8, %rd2, %rd7;
add.s64 %rd9, %rd3, %rd7;
ld.global.f32 %f4, [%rd9];
ld.global.f32 %f5, [%rd8];
fma.rn.f32 %f10, %f5, %f4, %f10;
add.s32 %r24, %r6, %r24;
setp.lt.s32	%p2, %r24, %r12;
@%p2 bra BB5_2;

st.shared.f32 [%r5], %f10;

BB5_4:
shr.u32 %r25, %r2, 1;
setp.eq.s32	%p3, %r25, 0;
@%p3 bra BB5_8;

BB5_5:
mov.u32 %r10, %r25;
bar.sync 0;
cvt.s64.s32	%rd10, %r10;
setp.ge.u64	%p4, %rd1, %rd10;
@%p4 bra BB5_7;

cvt.u32.u64	%r17, %rd1;
add.s32 %r18, %r10, %r17;
shl.b32 %r19, %r18, 2;
add.s32 %r21, %r14, %r19;
ld.shared.f32 %f6, [%r5];
ld.shared.f32 %f7, [%r21];
add.f32 %f8, %f7, %f6;
st.shared.f32 [%r5], %f8;

BB5_7:
shr.u32 %r22, %r10, 31;
add.s32 %r23, %r10, %r22;
shr.s32 %r25, %r23, 1;
setp.gt.s32	%p5, %r10, 1;
@%p5 bra BB5_5;

BB5_8:
setp.ne.s32	%p6, %r3, 0;
@%p6 bra BB5_10;

ld.shared.f32 %f9, [_ZZ10dot_kernelIfEvPKT_S2_PS0_iE6tb_sum];
cvta.to.global.u64 %rd11, %rd6;
mul.wide.u32 %rd12, %r1, 4;
add.s64 %rd13, %rd11, %rd12;
st.global.f32 [%rd13], %f9;

BB5_10:
ret;
}


.visible .entry _Z11init_kernelIfEvPT_S1_S1_S0_S0_S0_(
.param .u64 _Z11init_kernelIfEvPT_S1_S1_S0_S0_S0__param_0,
.param .u64 _Z11init_kernelIfEvPT_S1_S1_S0_S0_S0__param_1,
.param .u64 _Z11init_kernelIfEvPT_S1_S1_S0_S0_S0__param_2,
.param .f32 _Z11init_kernelIfEvPT_S1_S1_S0_S0_S0__param_3,
.param .f32 _Z11init_kernelIfEvPT_S1_S1_S0_S0_S0__param_4,
.param .f32 _Z11init_kernelIfEvPT_S1_S1_S0_S0_S0__param_5
)
{
.reg .f32 %f<4>;
.reg .b32 %r<5>;
.reg .b64 %rd<11>;


ld.param.u64 %rd1, [_Z11init_kernelIfEvPT_S1_S1_S0_S0_S0__param_0];
ld.param.u64 %rd2, [_Z11init_kernelIfEvPT_S1_S1_S0_S0_S0__param_1];
ld.param.u64 %rd3, [_Z11init_kernelIfEvPT_S1_S1_S0_S0_S0__param_2];
ld.param.f32 %f1, [_Z11init_kernelIfEvPT_S1_S1_S0_S0_S0__param_3];
ld.param.f32 %f2, [_Z11init_kernelIfEvPT_S1_S1_S0_S0_S0__param_4];
ld.param.f32 %f3, [_Z11init_kernelIfEvPT_S1_S1_S0_S0_S0__param_5];
cvta.to.global.u64 %rd4, %rd3;
cvta.to.global.u64 %rd5, %rd2;
cvta.to.global.u64 %rd6, %rd1;
mov.u32 %r1, %ntid.x;
mov.u32 %r2, %ctaid.x;
mov.u32 %r3, %tid.x;
mad.lo.s32 %r4, %r2, %r1, %r3;
mul.wide.s32 %rd7, %r4, 4;
add.s64 %rd8, %rd6, %rd7;
st.global.f32 [%rd8], %f1;
add.s64 %rd9, %rd5, %rd7;
st.global.f32 [%rd9], %f2;
add.s64 %rd10, %rd4, %rd7;
st.global.f32 [%rd10], %f3;
ret;
}


.visible .entry _Z11copy_kernelIdEvPKT_PS0_(
.param .u64 _Z11copy_kernelIdEvPKT_PS0__param_0,
.param .u64 _Z11copy_kernelIdEvPKT_PS0__param_1
)
{
.reg .b32 %r<5>;
.reg .f64 %fd<2>;
.reg .b64 %rd<8>;


ld.param.u64 %rd1, [_Z11copy_kernelIdEvPKT_PS0__param_0];
ld.param.u64 %rd2, [_Z11copy_kernelIdEvPKT_PS0__param_1];
cvta.to.global.u64 %rd3, %rd2;
cvta.to.global.u64 %rd4, %rd1;
mov.u32 %r1, %ntid.x;
mov.u32 %r2, %ctaid.x;
mov.u32 %r3, %tid.x;
mad.lo.s32 %r4, %r2, %r1, %r3;
mul.wide.s32 %rd5, %r4, 8;
add.s64 %rd6, %rd4, %rd5;
ld.global.f64 %fd1, [%rd6];
add.s64 %rd7, %rd3, %rd5;
st.global.f64 [%rd7], %fd1;
ret;
}


.visible .entry _Z10add_kernelIdEvPKT_S2_PS0_(
.param .u64 _Z10add_kernelIdEvPKT_S2_PS0__param_0,
.param .u64 _Z10add_kernelIdEvPKT_S2_PS0__param_1,
.param .u64 _Z10add_kernelIdEvPKT_S2_PS0__param_2
)
{
.reg .b32 %r<5>;
.reg .f64 %fd<4>;
.reg .b64 %rd<11>;


ld.param.u64 %rd1, [_Z10add_kernelIdEvPKT_S2_PS0__param_0];
ld.param.u64 %rd2, [_Z10add_kernelIdEvPKT_S2_PS0__param_1];
ld.param.u64 %rd3, [_Z10add_kernelIdEvPKT_S2_PS0__param_2];
cvta.to.global.u64 %rd4, %rd3;
cvta.to.global.u64 %rd5, %rd2;
cvta.to.global.u64 %rd6, %rd1;
mov.u32 %r1, %ntid.x;
mov.u32 %r2, %ctaid.x;
mov.u32 %r3, %tid.x;
mad.lo.s32 %r4, %r2, %r1, %r3;
mul.wide.s32 %rd7, %r4, 8;
add.s64 %rd8, %rd6, %rd7;
ld.global.f64 %fd1, [%rd8];
add.s64 %rd9, %rd5, %rd7;
ld.global.f64 %fd2, [%rd9];
add.f64 %fd3, %fd1, %fd2;
add.s64 %rd10, %rd4, %rd7;
st.global.f64 [%rd10], %fd3;
ret;
}


.visible .entry _Z10mul_kernelIdEvPT_PKS0_(
.param .u64 _Z10mul_kernelIdEvPT_PKS0__param_0,
.param .u64 _Z10mul_kernelIdEvPT_PKS0__param_1
)
{
.reg .b32 %r<5>;
.reg .f64 %fd<3>;
.reg .b64 %rd<8>;


ld.param.u64 %rd1, [_Z10mul_kernelIdEvPT_PKS0__param_0];
ld.param.u64 %rd2, [_Z10mul_kernelIdEvPT_PKS0__param_1];
cvta.to.global.u64 %rd3, %rd1;
cvta.to.global.u64 %rd4, %rd2;
mov.u32 %r1, %ntid.x;
mov.u32 %r2, %ctaid.x;
mov.u32 %r3, %tid.x;
mad.lo.s32 %r4, %r2, %r1, %r3;
mul.wide.s32 %rd5, %r4, 8;
add.s64 %rd6, %rd4, %rd5;
ld.global.f64 %fd1, [%rd6];
mul.f64 %fd2, %fd1, 0d3FD999999999999A;
add.s64 %rd7, %rd3, %rd5;
st.global.f64 [%rd7], %fd2;
ret;
}


.visible .entry _Z12triad_kernelIdEvPT_PKS0_S3_(
.param .u64 _Z12triad_kernelIdEvPT_PKS0_S3__param_0,
.param .u64 _Z12triad_kernelIdEvPT_PKS0_S3__param_1,
.param .u64 _Z12triad_kernelIdEvPT_PKS0_S3__param_2
)
{
.reg .b32 %r<5>;
.reg .f64 %fd<4>;
.reg .b64 %rd<11>;


ld.param.u64 %rd1, [_Z12triad_kernelIdEvPT_PKS0_S3__param_0];
ld.param.u64 %rd2, [_Z12triad_kernelIdEvPT_PKS0_S3__param_1];
ld.param.u64 %rd3, [_Z12triad_kernelIdEvPT_PKS0_S3__param_2];
cvta.to.global.u64 %rd4, %rd1;
cvta.to.global.u64 %rd5, %rd3;
cvta.to.global.u64 %rd6, %rd2;
mov.u32 %r1, %ntid.x;
mov.u32 %r2, %ctaid.x;
mov.u32 %r3, %tid.x;
mad.lo.s32 %r4, %r2, %r1, %r3;
mul.wide.s32 %rd7, %r4, 8;
add.s64 %rd8, %rd6, %rd7;
ld.global.f64 %fd1, [%rd8];
add.s64 %rd9, %rd5, %rd7;
ld.global.f64 %fd2, [%rd9];
fma.rn.f64 %fd3, %fd2, 0d3FD999999999999A, %fd1;
add.s64 %rd10, %rd4, %rd7;
st.global.f64 [%rd10], %fd3;
ret;
}


.visible .entry _Z14nstream_kernelIdEvPT_PKS0_S3_(
.param .u64 _Z14nstream_kernelIdEvPT_PKS0_S3__param_0,
.param .u64 _Z14nstream_kernelIdEvPT_PKS0_S3__param_1,
.param .u64 _Z14nstream_kernelIdEvPT_PKS0_S3__param_2
)
{
.reg .b32 %r<5>;
.reg .f64 %fd<6>;
.reg .b64 %rd<11>;


ld.param.u64 %rd1, [_Z14nstream_kernelIdEvPT_PKS0_S3__param_0];
ld.param.u64 %rd2, [_Z14nstream_kernelIdEvPT_PKS0_S3__param_1];
ld.param.u64 %rd3, [_Z14nstream_kernelIdEvPT_PKS0_S3__param_2];
cvta.to.global.u64 %rd4, %rd1;
cvta.to.global.u64 %rd5, %rd3;
cvta.to.global.u64 %rd6, %rd2;
mov.u32 %r1, %ntid.x;
mov.u32 %r2, %ctaid.x;
mov.u32 %r3, %tid.x;
mad.lo.s32 %r4, %r2, %r1, %r3;
mul.wide.s32 %rd7, %r4, 8;
add.s64 %rd8, %rd6, %rd7;
ld.global.f64 %fd1, [%rd8];
add.s64 %rd9, %rd5, %rd7;
ld.global.f64 %fd2, [%rd9];
fma.rn.f64 %fd3, %fd2, 0d3FD999999999999A, %fd1;
add.s64 %rd10, %rd4, %rd7;
ld.global.f64 %fd4, [%rd10];
add.f64 %fd5, %fd4, %fd3;
st.global.f64 [%rd10], %fd5;
ret;
}


.visible .entry _Z10dot_kernelIdEvPKT_S2_PS0_i(
.param .u64 _Z10dot_kernelIdEvPKT_S2_PS0_i_param_0,
.param .u64 _Z10dot_kernelIdEvPKT_S2_PS0_i_param_1,
.param .u64 _Z10dot_kernelIdEvPKT_S2_PS0_i_param_2,
.param .u32 _Z10dot_kernelIdEvPKT_S2_PS0_i_param_3
)
{
.reg .pred %p<7>;
.reg .b32 %r<25>;
.reg .f64 %fd<11>;
.reg .b64 %rd<15>;

	.shared .align 8 .b8 _ZZ10dot_kernelIdEvPKT_S2_PS0_iE6tb_sum[8192];

ld.param.u64 %rd4, [_Z10dot_kernelIdEvPKT_S2_PS0_i_param_0];
ld.param.u64 %rd5, [_Z10dot_kernelIdEvPKT_S2_PS0_i_param_1];
ld.param.u64 %rd6, [_Z10dot_kernelIdEvPKT_S2_PS0_i_param_2];
ld.param.u32 %r12, [_Z10dot_kernelIdEvPKT_S2_PS0_i_param_3];
mov.u32 %r1, %ctaid.x;
mov.u32 %r2, %ntid.x;
mov.u32 %r3, %tid.x;
mad.lo.s32 %r23, %r1, %r2, %r3;
cvt.u64.u32	%rd1, %r3;
shl.b32 %r13, %r3, 3;
mov.u32 %r14, _ZZ10dot_kernelIdEvPKT_S2_PS0_iE6tb_sum;
add.s32 %r5, %r14, %r13;
mov.u64 %rd7, 0;
st.shared.u64 [%r5], %rd7;
setp.ge.s32	%p1, %r23, %r12;
@%p1 bra BB12_4;

mov.u32 %r15, %nctaid.x;
mul.lo.s32 %r6, %r15, %r2;
cvta.to.global.u64 %rd2, %rd4;
cvta.to.global.u64 %rd3, %rd5;
mov.f64 %fd10, 0d0000000000000000;

BB12_2:
mul.wide.s32 %rd8, %r23, 8;
add.s64 %rd9, %rd2, %rd8;
add.s64 %rd10, %rd3, %rd8;
ld.global.f64 %fd4, [%rd10];
ld.global.f64 %fd5, [%rd9];
fma.rn.f64 %fd10, %fd5, %fd4, %fd10;
add.s32 %r23, %r6, %r23;
setp.lt.s32	%p2, %r23, %r12;
@%p2 bra BB12_2;

st.shared.f64 [%r5], %fd10;

BB12_4:
shr.u32 %r24, %r2, 1;
setp.eq.s32	%p3, %r24, 0;
@%p3 bra BB12_8;

BB12_5:
mov.u32 %r10, %r24;
bar.sync 0;
cvt.s64.s32	%rd11, %r10;
setp.ge.u64	%p4, %rd1, %rd11;
@%p4 bra BB12_7;

cvt.u32.u64	%r16, %rd1;
add.s32 %r17, %r10, %r16;
shl.b32 %r18, %r17, 3;
add.s32 %r20, %r14, %r18;
ld.shared.f64 %fd6, [%r5];
ld.shared.f64 %fd7, [%r20];
add.f64 %fd8, %fd7, %fd6;
st.shared.f64 [%r5], %fd8;

BB12_7:
shr.u32 %r21, %r10, 31;
add.s32 %r22, %r10, %r21;
shr.s32 %r24, %r22, 1;
setp.gt.s32	%p5, %r10, 1;
@%p5 bra BB12_5;

BB12_8:
setp.ne.s32	%p6, %r3, 0;
@%p6 bra BB12_10;

ld.shared.f64 %fd9, [_ZZ10dot_kernelIdEvPKT_S2_PS0_iE6tb_sum];
cvta.to.global.u64 %rd12, %rd6;
mul.wide.u32 %rd13, %r1, 8;
add.s64 %rd14, %rd12, %rd13;
st.global.f64 [%rd14], %fd9;

BB12_10:
ret;
}


.visible .entry _Z11init_kernelIdEvPT_S1_S1_S0_S0_S0_(
.param .u64 _Z11init_kernelIdEvPT_S1_S1_S0_S0_S0__param_0,
.param .u64 _Z11init_kernelIdEvPT_S1_S1_S0_S0_S0__param_1,
.param .u64 _Z11init_kernelIdEvPT_S1_S1_S0_S0_S0__param_2,
.param .f64 _Z11init_kernelIdEvPT_S1_S1_S0_S0_S0__param_3,
.param .f64 _Z11init_kernelIdEvPT_S1_S1_S0_S0_S0__param_4,
.param .f64 _Z11init_kernelIdEvPT_S1_S1_S0_S0_S0__param_5
)
{
.reg .b32 %r<5>;
.reg .f64 %fd<4>;
.reg .b64 %rd<11>;


ld.param.u64 %rd1, [_Z11init_kernelIdEvPT_S1_S1_S0_S0_S0__param_0];
ld.param.u64 %rd2, [_Z11init_kernelIdEvPT_S1_S1_S0_S0_S0__param_1];
ld.param.u64 %rd3, [_Z11init_kernelIdEvPT_S1_S1_S0_S0_S0__param_2];
ld.param.f64 %fd1, [_Z11init_kernelIdEvPT_S1_S1_S0_S0_S0__param_3];
ld.param.f64 %fd2, [_Z11init_kernelIdEvPT_S1_S1_S0_S0_S0__param_4];
ld.param.f64 %fd3, [_Z11init_kernelIdEvPT_S1_S1_S0_S0_S0__param_5];
cvta.to.global.u64 %rd4, %rd3;
cvta.to.global.u64 %rd5, %rd2;
cvta.to.global.u64 %rd6, %rd1;
mov.u32 %r1, %ntid.x;
mov.u32 %r2, %ctaid.x;
mov.u32 %r3, %tid.x;
mad.lo.s32 %r4, %r2, %r1, %r3;
mul.wide.s32 %rd7, %r4, 8;
add.s64 %rd8, %rd6, %rd7;
st.global.f64 [%rd8], %fd1;
add.s64 %rd9, %rd5, %rd7;
st.global.f64 [%rd9], %fd2;
add.s64 %rd10, %rd4, %rd7;
st.global.f64 [%rd10], %fd3;
ret;
}




// ===== COMPILED SASS (sm_100) =====

	.target	sm_100

	.elftype	@"ET_EXEC"


//--------------------- .note.nv.tkinfo           --------------------------
	.section	.note.nv.tkinfo,"",@"SHT_NOTE"
	.sectionflags	@"SHF_NOTE_NV_TKINFO"
	.tkinfo
        /*0018*/ 	.word	0x00000002
        /*0030*/ 	.string	""
        /*0030*/ 	.string	"ptxas"
        /*0030*/ 	.string	"Cuda compilation tools, release 13.0, V13.0.88"
        /*0030*/ 	.string	"Build cuda_13.0.r13.0/compiler.36424714_0"
        /*0030*/ 	.string	"-arch sm_100 "



//--------------------- .note.nv.cuinfo           --------------------------
	.section	.note.nv.cuinfo,"",@"SHT_NOTE"
	.sectionflags	@"SHF_NOTE_NV_CUINFO"
        /*0018*/ 	.short	0x0002
        /*001a*/ 	.short	0x001e
        /*001c*/ 	.short	0x0082
	.zero		2


//--------------------- .nv.info                  --------------------------
	.section	.nv.info,"",@"SHT_CUDA_INFO"
	.align	4


	//----- nvinfo : EIATTR_REGCOUNT
	.align		4
        /*0000*/ 	.byte	0x04, 0x2f
        /*0002*/ 	.short	(.L_1 - .L_0)
	.align		4
.L_0:
        /*0004*/ 	.word	index@(_Z11copy_kernelIfEvPKT_PS0_)
        /*0008*/ 	.word	0x0000000a


	//----- nvinfo : EIATTR_FRAME_SIZE
	.align		4
.L_1:
        /*000c*/ 	.byte	0x04, 0x11
        /*000e*/ 	.short	(.L_3 - .L_2)
	.align		4
.L_2:
        /*0010*/ 	.word	index@(_Z11copy_kernelIfEvPKT_PS0_)
        /*0014*/ 	.word	0x00000000


	//----- nvinfo : EIATTR_REGCOUNT
	.align		4
.L_3:
        /*0018*/ 	.byte	0x04, 0x2f
        /*001a*/ 	.short	(.L_5 - .L_4)
	.align		4
.L_4:
        /*001c*/ 	.word	index@(_Z10add_kernelIfEvPKT_S2_PS0_)
        /*0020*/ 	.word	0x0000000c


	//----- nvinfo : EIATTR_FRAME_SIZE
	.align		4
.L_5:
        /*0024*/ 	.byte	0x04, 0x11
        /*0026*/ 	.short	(.L_7 - .L_6)
	.align		4
.L_6:
        /*0028*/ 	.word	index@(_Z10add_kernelIfEvPKT_S2_PS0_)
        /*002c*/ 	.word	0x00000000


	//----- nvinfo : EIATTR_REGCOUNT
	.align		4
.L_7:
        /*0030*/ 	.byte	0x04, 0x2f
        /*0032*/ 	.short	(.L_9 - .L_8)
	.align		4
.L_8:
        /*0034*/ 	.word	index@(_Z10mul_kernelIfEvPT_PKS0_)
        /*0038*/ 	.word	0x0000000a


	//----- nvinfo : EIATTR_FRAME_SIZE
	.align		4
.L_9:
        /*003c*/ 	.byte	0x04, 0x11
        /*003e*/ 	.short	(.L_11 - .L_10)
	.align		4
.L_10:
        /*0040*/ 	.word	index@(_Z10mul_kernelIfEvPT_PKS0_)
        /*0044*/ 	.word	0x00000000


	//----- nvinfo : EIATTR_REGCOUNT
	.align		4
.L_11:
        /*0048*/ 	.byte	0x04, 0x2f
        /*004a*/ 	.short	(.L_13 - .L_12)
	.align		4
.L_12:
        /*004c*/ 	.word	index@(_Z12triad_kernelIfEvPT_PKS0_S3_)
        /*0050*/ 	.word	0x0000000c


	//----- nvinfo : EIATTR_FRAME_SIZE
	.align		4
.L_13:
        /*0054*/ 	.byte	0x04, 0x11
        /*0056*/ 	.short	(.L_15 - .L_14)
	.align		4
.L_14:
        /*0058*/ 	.word	index@(_Z12triad_kernelIfEvPT_PKS0_S3_)
        /*005c*/ 	.word	0x00000000


	//----- nvinfo : EIATTR_REGCOUNT
	.align		4
.L_15:
        /*0060*/ 	.byte	0x04, 0x2f
        /*0062*/ 	.short	(.L_17 - .L_16)
	.align		4
.L_16:
        /*0064*/ 	.word	index@(_Z14nstream_kernelIfEvPT_PKS0_S3_)
        /*0068*/ 	.word	0x0000000c


	//----- nvinfo : EIATTR_FRAME_SIZE
	.align		4
.L_17:
        /*006c*/ 	.byte	0x04, 0x11
        /*006e*/ 	.short	(.L_19 - .L_18)
	.align		4
.L_18:
        /*0070*/ 	.word	index@(_Z14nstream_kernelIfEvPT_PKS0_S3_)
        /*0074*/ 	.word	0x00000000


	//----- nvinfo : EIATTR_REGCOUNT
	.align		4
.L_19:
        /*0078*/ 	.byte	0x04, 0x2f
        /*007a*/ 	.short	(.L_21 - .L_20)
	.align		4
.L_20:
        /*007c*/ 	.word	index@(_Z10dot_kernelIfEvPKT_S2_PS0_i)
        /*0080*/ 	.word	0x00000012


	//----- nvinfo : EIATTR_FRAME_SIZE
	.align		4
.L_21:
        /*0084*/ 	.byte	0x04, 0x11
        /*0086*/ 	.short	(.L_23 - .L_22)
	.align		4
.L_22:
        /*0088*/ 	.word	index@(_Z10dot_kernelIfEvPKT_S2_PS0_i)
        /*008c*/ 	.word	0x00000000


	//----- nvinfo : EIATTR_REGCOUNT
	.align		4
.L_23:
        /*0090*/ 	.byte	0x04, 0x2f
        /*0092*/ 	.short	(.L_25 - .L_24)
	.align		4
.L_24:
        /*0094*/ 	.word	index@(_Z11init_kernelIfEvPT_S1_S1_S0_S0_S0_)
        /*0098*/ 	.word	0x00000010


	//----- nvinfo : EIATTR_FRAME_SIZE
	.align		4
.L_25:
        /*009c*/ 	.byte	0x04, 0x11
        /*009e*/ 	.short	(.L_27 - .L_26)
	.align		4
.L_26:
        /*00a0*/ 	.word	index@(_Z11init_kernelIfEvPT_S1_S1_S0_S0_S0_)
        /*00a4*/ 	.word	0x00000000


	//----- nvinfo : EIATTR_REGCOUNT
	.align		4
.L_27:
        /*00a8*/ 	.byte	0x04, 0x2f
        /*00aa*/ 	.short	(.L_29 - .L_28)
	.align		4
.L_28:
        /*00ac*/ 	.word	index@(_Z11copy_kernelIdEvPKT_PS0_)
        /*00b0*/ 	.word	0x0000000a


	//----- nvinfo : EIATTR_FRAME_SIZE
	.align		4
.L_29:
        /*00b4*/ 	.byte	0x04, 0x11
        /*00b6*/ 	.short	(.L_31 - .L_30)
	.align		4
.L_30:
        /*00b8*/ 	.word	index@(_Z11copy_kernelIdEvPKT_PS0_)
        /*00bc*/ 	.word	0x00000000


	//----- nvinfo : EIATTR_REGCOUNT
	.align		4
.L_31:
        /*00c0*/ 	.byte	0x04, 0x2f
        /*00c2*/ 	.short	(.L_33 - .L_32)
	.align		4
.L_32:
        /*00c4*/ 	.word	index@(_Z10add_kernelIdEvPKT_S2_PS0_)
        /*00c8*/ 	.word	0x0000000e


	//----- nvinfo : EIATTR_FRAME_SIZE
	.align		4
.L_33:
        /*00cc*/ 	.byte	0x04, 0x11
        /*00ce*/ 	.short	(.L_35 - .L_34)
	.align		4
.L_34:
        /*00d0*/ 	.word	index@(_Z10add_kernelIdEvPKT_S2_PS0_)
        /*00d4*/ 	.word	0x00000000


	//----- nvinfo : EIATTR_REGCOUNT
	.align		4
.L_35:
        /*00d8*/ 	.byte	0x04, 0x2f
        /*00da*/ 	.short	(.L_37 - .L_36)
	.align		4
.L_36:
        /*00dc*/ 	.word	index@(_Z10mul_kernelIdEvPT_PKS0_)
        /*00e0*/ 	.word	0x0000000c


	//----- nvinfo : EIATTR_FRAME_SIZE
	.align		4
.L_37:
        /*00e4*/ 	.byte	0x04, 0x11
        /*00e6*/ 	.short	(.L_39 - .L_38)
	.align		4
.L_38:
        /*00e8*/ 	.word	index@(_Z10mul_kernelIdEvPT_PKS0_)
        /*00ec*/ 	.word	0x00000000


	//----- nvinfo : EIATTR_REGCOUNT
	.align		4
.L_39:
        /*00f0*/ 	.byte	0x04, 0x2f
        /*00f2*/ 	.short	(.L_41 - .L_40)
	.align		4
.L_40:
        /*00f4*/ 	.word	index@(_Z12triad_kernelIdEvPT_PKS0_S3_)
        /*00f8*/ 	.word	0x0000000e


	//----- nvinfo : EIATTR_FRAME_SIZE
	.align		4
.L_41:
        /*00fc*/ 	.byte	0x04, 0x11
        /*00fe*/ 	.short	(.L_43 - .L_42)
	.align		4
.L_42:
        /*0100*/ 	.word	index@(_Z12triad_kernelIdEvPT_PKS0_S3_)
        /*0104*/ 	.word	0x00000000


	//----- nvinfo : EIATTR_REGCOUNT
	.align		4
.L_43:
        /*0108*/ 	.byte	0x04, 0x2f
        /*010a*/ 	.short	(.L_45 - .L_44)
	.align		4
.L_44:
        /*010c*/ 	.word	index@(_Z14nstream_kernelIdEvPT_PKS0_S3_)
        /*0110*/ 	.word	0x0000000e


	//----- nvinfo : EIATTR_FRAME_SIZE
	.align		4
.L_45:
        /*0114*/ 	.byte	0x04, 0x11
        /*0116*/ 	.short	(.L_47 - .L_46)
	.align		4
.L_46:
        /*0118*/ 	.word	index@(_Z14nstream_kernelIdEvPT_PKS0_S3_)
        /*011c*/ 	.word	0x00000000


	//----- nvinfo : EIATTR_REGCOUNT
	.align		4
.L_47:
        /*0120*/ 	.byte	0x04, 0x2f
        /*0122*/ 	.short	(.L_49 - .L_48)
	.align		4
.L_48:
        /*0124*/ 	.word	index@(_Z10dot_kernelIdEvPKT_S2_PS0_i)
        /*0128*/ 	.word	0x00000014


	//----- nvinfo : EIATTR_FRAME_SIZE
	.align		4
.L_49:
        /*012c*/ 	.byte	0x04, 0x11
        /*012e*/ 	.short	(.L_51 - .L_50)
	.align		4
.L_50:
        /*0130*/ 	.word	index@(_Z10dot_kernelIdEvPKT_S2_PS0_i)
        /*0134*/ 	.word	0x00000000


	//----- nvinfo : EIATTR_REGCOUNT
	.align		4
.L_51:
        /*0138*/ 	.byte	0x04, 0x2f
        /*013a*/ 	.short	(.L_53 - .L_52)
	.align		4
.L_52:
        /*013c*/ 	.word	index@(_Z11init_kernelIdEvPT_S1_S1_S0_S0_S0_)
        /*0140*/ 	.word	0x00000012


	//----- nvinfo : EIATTR_FRAME_SIZE
	.align		4
.L_53:
        /*0144*/ 	.byte	0x04, 0x11
        /*0146*/ 	.short	(.L_55 - .L_54)
	.align		4
.L_54:
        /*0148*/ 	.word	index@(_Z11init_kernelIdEvPT_S1_S1_S0_S0_S0_)
        /*014c*/ 	.word	0x00000000


	//----- nvinfo : EIATTR_MIN_STACK_SIZE
	.align		4
.L_55:
        /*0150*/ 	.byte	0x04, 0x12
        /*0152*/ 	.short	(.L_57 - .L_56)
	.align		4
.L_56:
        /*0154*/ 	.word	index@(_Z11init_kernelIdEvPT_S1_S1_S0_S0_S0_)
        /*0158*/ 	.word	0x00000000


	//----- nvinfo : EIATTR_MIN_STACK_SIZE
	.align		4
.L_57:
        /*015c*/ 	.byte	0x04, 0x12
        /*015e*/ 	.short	(.L_59 - .L_58)
	.align		4
.L_58:
        /*0160*/ 	.word	index@(_Z10dot_kernelIdEvPKT_S2_PS0_i)
        /*0164*/ 	.word	0x00000000


	//----- nvinfo : EIATTR_MIN_STACK_SIZE
	.align		4
.L_59:
        /*0168*/ 	.byte	0x04, 0x12
        /*016a*/ 	.short	(.L_61 - .L_60)
	.align		4
.L_60:
        /*016c*/ 	.word	index@(_Z14nstream_kernelIdEvPT_PKS0_S3_)
        /*0170*/ 	.word	0x00000000


	//----- nvinfo : EIATTR_MIN_STACK_SIZE
	.align		4
.L_61:
        /*0174*/ 	.byte	0x04, 0x12
        /*0176*/ 	.short	(.L_63 - .L_62)
	.align		4
.L_62:
        /*0178*/ 	.word	index@(_Z12triad_kernelIdEvPT_PKS0_S3_)
        /*017c*/ 	.word	0x00000000


	//----- nvinfo : EIATTR_MIN_STACK_SIZE
	.align		4
.L_63:
        /*0180*/ 	.byte	0x04, 0x12
        /*0182*/ 	.short	(.L_65 - .L_64)
	.align		4
.L_64:
        /*0184*/ 	.word	index@(_Z10mul_kernelIdEvPT_PKS0_)
        /*0188*/ 	.word	0x00000000


	//----- nvinfo : EIATTR_MIN_STACK_SIZE
	.align		4
.L_65:
        /*018c*/ 	.byte	0x04, 0x12
        /*018e*/ 	.short	(.L_67 - .L_66)
	.align		4
.L_66:
        /*0190*/ 	.word	index@(_Z10add_kernelIdEvPKT_S2_PS0_)
        /*0194*/ 	.word	0x00000000


	//----- nvinfo : EIATTR_MIN_STACK_SIZE
	.align		4
.L_67:
        /*0198*/ 	.byte	0x04, 0x12
        /*019a*/ 	.short	(.L_69 - .L_68)
	.align		4
.L_68:
        /*019c*/ 	.word	index@(_Z11copy_kernelIdEvPKT_PS0_)
        /*01a0*/ 	.word	0x00000000


	//----- nvinfo : EIATTR_MIN_STACK_SIZE
	.align		4
.L_69:
        /*01a4*/ 	.byte	0x04, 0x12
        /*01a6*/ 	.short	(.L_71 - .L_70)
	.align		4
.L_70:
        /*01a8*/ 	.word	index@(_Z11init_kernelIfEvPT_S1_S1_S0_S0_S0_)
        /*01ac*/ 	.word	0x00000000


	//----- nvinfo : EIATTR_MIN_STACK_SIZE
	.align		4
.L_71:
        /*01b0*/ 	.byte	0x04, 0x12
        /*01b2*/ 	.short	(.L_73 - .L_72)
	.align		4
.L_72:
        /*01b4*/ 	.word	index@(_Z10dot_kernelIfEvPKT_S2_PS0_i)
        /*01b8*/ 	.word	0x00000000


	//----- nvinfo : EIATTR_MIN_STACK_SIZE
	.align		4
.L_73:
        /*01bc*/ 	.byte	0x04, 0x12
        /*01be*/ 	.short	(.L_75 - .L_74)
	.align		4
.L_74:
        /*01c0*/ 	.word	index@(_Z14nstream_kernelIfEvPT_PKS0_S3_)
        /*01c4*/ 	.word	0x00000000


	//----- nvinfo : EIATTR_MIN_STACK_SIZE
	.align		4
.L_75:
        /*01c8*/ 	.byte	0x04, 0x12
        /*01ca*/ 	.short	(.L_77 - .L_76)
	.align		4
.L_76:
        /*01cc*/ 	.word	index@(_Z12triad_kernelIfEvPT_PKS0_S3_)
        /*01d0*/ 	.word	0x00000000


	//----- nvinfo : EIATTR_MIN_STACK_SIZE
	.align		4
.L_77:
        /*01d4*/ 	.byte	0x04, 0x12
        /*01d6*/ 	.short	(.L_79 - .L_78)
	.align		4
.L_78:
        /*01d8*/ 	.word	index@(_Z10mul_kernelIfEvPT_PKS0_)
        /*01dc*/ 	.word	0x00000000


	//----- nvinfo : EIATTR_MIN_STACK_SIZE
	.align		4
.L_79:
        /*01e0*/ 	.byte	0x04, 0x12
        /*01e2*/ 	.short	(.L_81 - .L_80)
	.align		4
.L_80:
        /*01e4*/ 	.word	index@(_Z10add_kernelIfEvPKT_S2_PS0_)
        /*01e8*/ 	.word	0x00000000


	//----- nvinfo : EIATTR_MIN_STACK_SIZE
	.align		4
.L_81:
        /*01ec*/ 	.byte	0x04, 0x12
        /*01ee*/ 	.short	(.L_83 - .L_82)
	.align		4
.L_82:
        /*01f0*/ 	.word	index@(_Z11copy_kernelIfEvPKT_PS0_)
        /*01f4*/ 	.word	0x00000000
.L_83:


//--------------------- .nv.compat                --------------------------
	.section	.nv.compat,"",@"SHT_CUDA_COMPAT_INFO"
	.align	4
        /*0000*/ 	.byte	0x02, 0x09, 0x00, 0x00, 0x02, 0x02, 0x01, 0x00, 0x02, 0x05, 0x05, 0x00, 0x03, 0x07, 0x01, 0x01
        /*0010*/ 	.byte	0x02, 0x03, 0x00, 0x00, 0x02, 0x06, 0x01, 0x00, 0x04, 0x0b, 0x08, 0x00, 0x01, 0x00, 0x00, 0x00
        /*0020*/ 	.byte	0x00, 0x00, 0x00, 0x00


//--------------------- .nv.info._Z11init_kernelIdEvPT_S1_S1_S0_S0_S0_ --------------------------
	.section	.nv.info._Z11init_kernelIdEvPT_S1_S1_S0_S0_S0_,"",@"SHT_CUDA_INFO"
	.sectionflags	@""
	.align	4


	//----- nvinfo : EIATTR_CUDA_API_VERSION
	.align		4
        /*0000*/ 	.byte	0x04, 0x37
        /*0002*/ 	.short	(.L_85 - .L_84)
.L_84:
        /*0004*/ 	.word	0x00000082


	//----- nvinfo : EIATTR_KPARAM_INFO
	.align		4
.L_85:
        /*0008*/ 	.byte	0x04, 0x17
        /*000a*/ 	.short	(.L_87 - .L_86)
.L_86:
        /*000c*/ 	.word	0x00000000
        /*0010*/ 	.short	0x0005
        /*0012*/ 	.short	0x0028
        /*0014*/ 	.byte	0x00, 0xf0, 0x21, 0x00


	//----- nvinfo : EIATTR_KPARAM_INFO
	.align		4
.L_87:
        /*0018*/ 	.byte	0x04, 0x17
        /*001a*/ 	.short	(.L_89 - .L_88)
.L_88:
        /*001c*/ 	.word	0x00000000
        /*0020*/ 	.short	0x0004
        /*0022*/ 	.short	0x0020
        /*0024*/ 	.byte	0x00, 0xf0, 0x21, 0x00


	//----- nvinfo : EIATTR_KPARAM_INFO
	.align		4
.L_89:
        /*0028*/ 	.byte	0x04, 0x17
        /*002a*/ 	.short	(.L_91 - .L_90)
.L_90:
        /*002c*/ 	.word	0x00000000
        /*0030*/ 	.short	0x0003
        /*0032*/ 	.short	0x0018
        /*0034*/ 	.byte	0x00, 0xf0, 0x21, 0x00


	//----- nvinfo : EIATTR_KPARAM_INFO
	.align		4
.L_91:
        /*0038*/ 	.byte	0x04, 0x17
        /*003a*/ 	.short	(.L_93 - .L_92)
.L_92:
        /*003c*/ 	.word	0x00000000
        /*0040*/ 	.short	0x0002
        /*0042*/ 	.short	0x0010
        /*0044*/ 	.byte	0x00, 0xf0, 0x21, 0x00


	//----- nvinfo : EIATTR_KPARAM_INFO
	.align		4
.L_93:
        /*0048*/ 	.byte	0x04, 0x17
        /*004a*/ 	.short	(.L_95 - .L_94)
.L_94:
        /*004c*/ 	.word	0x00000000
        /*0050*/ 	.short	0x0001
        /*0052*/ 	.short	0x0008
        /*0054*/ 	.byte	0x00, 0xf0, 0x21, 0x00


	//----- nvinfo : EIATTR_KPARAM_INFO
	.align		4
.L_95:
        /*0058*/ 	.byte	0x04, 0x17
        /*005a*/ 	.short	(.L_97 - .L_96)
.L_96:
        /*005c*/ 	.word	0x00000000
        /*0060*/ 	.short	0x0000
        /*0062*/ 	.short	0x0000
        /*0064*/ 	.byte	0x00, 0xf0, 0x21, 0x00


	//----- nvinfo : EIATTR_SPARSE_MMA_MASK
	.align		4
.L_97:
        /*0068*/ 	.byte	0x03, 0x50
        /*006a*/ 	.short	0x0000


	//----- nvinfo : EIATTR_MAXREG_COUNT
	.align		4
        /*006c*/ 	.byte	0x03, 0x1b
        /*006e*/ 	.short	0x00ff


	//----- nvinfo : EIATTR_MERCURY_ISA_VERSION
	.align		4
        /*0070*/ 	.byte	0x03, 0x5f
        /*0072*/ 	.short	0x0101


	//----- nvinfo : EIATTR_VRC_CTA_INIT_COUNT
	.align		4
        /*0074*/ 	.byte	0x02, 0x4a
	.zero		1
	.zero		1


	//----- nvinfo : EIATTR_EXIT_INSTR_OFFSETS
	.align		4
        /*0078*/ 	.byte	0x04, 0x1c
        /*007a*/ 	.short	(.L_99 - .L_98)


	//   ....[0]....
.L_98:
        /*007c*/ 	.word	0x00000120


	//----- nvinfo : EIATTR_CBANK_PARAM_SIZE
	.align		4
.L_99:
        /*0080*/ 	.byte	0x03, 0x19
        /*0082*/ 	.short	0x0030


	//----- nvinfo : EIATTR_PARAM_CBANK
	.align		4
        /*0084*/ 	.byte	0x04, 0x0a
        /*0086*/ 	.short	(.L_101 - .L_100)
	.align		4
.L_100:
        /*0088*/ 	.word	index@(.nv.constant0._Z11init_kernelIdEvPT_S1_S1_S0_S0_S0_)
        /*008c*/ 	.short	0x0380
        /*008e*/ 	.short	0x0030


	//----- nvinfo : EIATTR_SW_WAR
	.align		4
.L_101:
        /*0090*/ 	.byte	0x04, 0x36
        /*0092*/ 	.short	(.L_103 - .L_102)
.L_102:
        /*0094*/ 	.word	0x00000008
.L_103:


//--------------------- .nv.info._Z10dot_kernelIdEvPKT_S2_PS0_i --------------------------
	.section	.nv.info._Z10dot_kernelIdEvPKT_S2_PS0_i,"",@"SHT_CUDA_INFO"
	.sectionflags	@""
	.align	4


	//----- nvinfo : EIATTR_CUDA_API_VERSION
	.align		4
        /*0000*/ 	.byte	0x04, 0x37
        /*0002*/ 	.short	(.L_105 - .L_104)
.L_104:
        /*0004*/ 	.word	0x00000082


	//----- nvinfo : EIATTR_KPARAM_INFO
	.align		4
.L_105:
        /*0008*/ 	.byte	0x04, 0x17
        /*000a*/ 	.short	(.L_107 - .L_106)
.L_106:
        /*000c*/ 	.word	0x00000000
        /*0010*/ 	.short	0x0003
        /*0012*/ 	.short	0x0018
        /*0014*/ 	.byte	0x00, 0xf0, 0x11, 0x00


	//----- nvinfo : EIATTR_KPARAM_INFO
	.align		4
.L_107:
        /*0018*/ 	.byte	0x04, 0x17
        /*001a*/ 	.short	(.L_109 - .L_108)
.L_108:
        /*001c*/ 	.word	0x00000000
        /*0020*/ 	.short	0x0002
        /*0022*/ 	.short	0x0010
        /*0024*/ 	.byte	0x00, 0xf0, 0x21, 0x00


	//----- nvinfo : EIATTR_KPARAM_INFO
	.align		4
.L_109:
        /*0028*/ 	.byte	0x04, 0x17
        /*002a*/ 	.short	(.L_111 - .L_110)
.L_110:
        /*002c*/ 	.word	0x00000000
        /*0030*/ 	.short	0x0001
        /*0032*/ 	.short	0x0008
        /*0034*/ 	.byte	0x00, 0xf0, 0x21, 0x00


	//----- nvinfo : EIATTR_KPARAM_INFO
	.align		4
.L_111:
        /*0038*/ 	.byte	0x04, 0x17
        /*003a*/ 	.short	(.L_113 - .L_112)
.L_112:
        /*003c*/ 	.word	0x00000000
        /*0040*/ 	.short	0x0000
        /*0042*/ 	.short	0x0000
        /*0044*/ 	.byte	0x00, 0xf0, 0x21, 0x00


	//----- nvinfo : EIATTR_SPARSE_MMA_MASK
	.align		4
.L_113:
        /*0048*/ 	.byte	0x03, 0x50
        /*004a*/ 	.short	0x0000


	//----- nvinfo : EIATTR_MAXREG_COUNT
	.align		4
        /*004c*/ 	.byte	0x03, 0x1b
        /*004e*/ 	.short	0x00ff


	//----- nvinfo : EIATTR_NUM_BARRIERS
	.align		4
        /*0050*/ 	.byte	0x02, 0x4c
        /*0052*/ 	.byte	0x01
	.zero		1


	//----- nvinfo : EIATTR_MERCURY_ISA_VERSION
	.align		4
        /*0054*/ 	.byte	0x03, 0x5f
        /*0056*/ 	.short	0x0101


	//----- nvinfo : EIATTR_VRC_CTA_INIT_COUNT
	.align		4
        /*0058*/ 	.byte	0x02, 0x4a
	.zero		1
	.zero		1


	//----- nvinfo : EIATTR_EXIT_INSTR_OFFSETS
	.align		4
        /*005c*/ 	.byte	0x04, 0x1c
        /*005e*/ 	.short	(.L_115 - .L_114)


	//   ....[0]....
.L_114:
        /*0060*/ 	.word	0x00000340


	//   ....[1]....
        /*0064*/ 	.word	0x000003c0


	//----- nvinfo : EIATTR_CRS_STACK_SIZE
	.align		4
.L_115:
        /*0068*/ 	.byte	0x04, 0x1e
        /*006a*/ 	.short	(.L_117 - .L_116)
.L_116:
        /*006c*/ 	.word	0x00000000


	//----- nvinfo : EIATTR_CBANK_PARAM_SIZE
	.align		4
.L_117:
        /*0070*/ 	.byte	0x03, 0x19
        /*0072*/ 	.short	0x001c


	//----- nvinfo : EIATTR_PARAM_CBANK
	.align		4
        /*0074*/ 	.byte	0x04, 0x0a
        /*0076*/ 	.short	(.L_119 - .L_118)
	.align		4
.L_118:
        /*0078*/ 	.word	index@(.nv.constant0._Z10dot_kernelIdEvPKT_S2_PS0_i)
        /*007c*/ 	.short	0x0380
        /*007e*/ 	.short	0x001c


	//----- nvinfo : EIATTR_SW_WAR
	.align		4
.L_119:
        /*0080*/ 	.byte	0x04, 0x36
        /*0082*/ 	.short	(.L_121 - .L_120)
.L_120:
        /*0084*/ 	.word	0x00000008
.L_121:


//--------------------- .nv.info._Z14nstream_kernelIdEvPT_PKS0_S3_ --------------------------
	.section	.nv.info._Z14nstream_kernelIdEvPT_PKS0_S3_,"",@"SHT_CUDA_INFO"
	.sectionflags	@""
	.align	4


	//----- nvinfo : EIATTR_CUDA_API_VERSION
	.align		4
        /*0000*/ 	.byte	0x04, 0x37
        /*0002*/ 	.short	(.L_123 - .L_122)
.L_122:
        /*0004*/ 	.word	0x00000082


	//----- nvinfo : EIATTR_KPARAM_INFO
	.align		4
.L_123:
        /*0008*/ 	.byte	0x04, 0x17
        /*000a*/ 	.short	(.L_125 - .L_124)
.L_124:
        /*000c*/ 	.word	0x00000000
        /*0010*/ 	.short	0x0002
        /*0012*/ 	.short	0x0010
        /*0014*/ 	.byte	0x00, 0xf0, 0x21, 0x00


	//----- nvinfo : EIATTR_KPARAM_INFO
	.align		4
.L_125:
        /*0018*/ 	.byte	0x04, 0x17
        /*001a*/ 	.short	(.L_127 - .L_126)
.L_126:
        /*001c*/ 	.word	0x00000000
        /*0020*/ 	.short	0x0001
        /*0022*/ 	.short	0x0008
        /*0024*/ 	.byte	0x00, 0xf0, 0x21, 0x00


	//----- nvinfo : EIATTR_KPARAM_INFO
	.align		4
.L_127:
        /*0028*/ 	.byte	0x04, 0x17
        /*002a*/ 	.short	(.L_129 - .L_128)
.L_128:
        /*002c*/ 	.word	0x00000000
        /*0030*/ 	.short	0x0000
        /*0032*/ 	.short	0x0000
        /*0034*/ 	.byte	0x00, 0xf0, 0x21, 0x00


	//----- nvinfo : EIATTR_SPARSE_MMA_MASK
	.align		4
.L_129:
        /*0038*/ 	.byte	0x03, 0x50
        /*003a*/ 	.short	0x0000


	//----- nvinfo : EIATTR_MAXREG_COUNT
	.align		4
        /*003c*/ 	.byte	0x03, 0x1b
        /*003e*/ 	.short	0x00ff


	//----- nvinfo : EIATTR_MERCURY_ISA_VERSION
	.align		4
        /*0040*/ 	.byte	0x03, 0x5f
        /*0042*/ 	.short	0x0101


	//----- nvinfo : EIATTR_VRC_CTA_INIT_COUNT
	.align		4
        /*0044*/ 	.byte	0x02, 0x4a
	.zero		1
	.zero		1


	//----- nvinfo : EIATTR_EXIT_INSTR_OFFSETS
	.align		4
        /*0048*/ 	.byte	0x04, 0x1c
        /*004a*/ 	.short	(.L_131 - .L_130)


	//   ....[0]....
.L_130:
        /*004c*/ 	.word	0x00000140


	//----- nvinfo : EIATTR_CBANK_PARAM_SIZE
	.align		4
.L_131:
        /*0050*/ 	.byte	0x03, 0x19
        /*0052*/ 	.short	0x0018


	//----- nvinfo : EIATTR_PARAM_CBANK
	.align		4
        /*0054*/ 	.byte	0x04, 0x0a
        /*0056*/ 	.short	(.L_133 - .L_132)
	.align		4
.L_132:
        /*0058*/ 	.word	index@(.nv.constant0._Z14nstream_kernelIdEvPT_PKS0_S3_)
        /*005c*/ 	.short	0x0380
        /*005e*/ 	.short	0x0018


	//----- nvinfo : EIATTR_SW_WAR
	.align		4
.L_133:
        /*0060*/ 	.byte	0x04, 0x36
        /*0062*/ 	.short	(.L_135 - .L_134)
.L_134:
        /*0064*/ 	.word	0x00000008
.L_135:


//--------------------- .nv.info._Z12triad_kernelIdEvPT_PKS0_S3_ --------------------------
	.section	.nv.info._Z12triad_kernelIdEvPT_PKS0_S3_,"",@"SHT_CUDA_INFO"
	.sectionflags	@""
	.align	4


	//----- nvinfo : EIATTR_CUDA_API_VERSION
	.align		4
        /*0000*/ 	.byte	0x04, 0x37
        /*0002*/ 	.short	(.L_137 - .L_136)
.L_136:
        /*0004*/ 	.word	0x00000082


	//----- nvinfo : EIATTR_KPARAM_INFO
	.align		4
.L_137:
        /*0008*/ 	.byte	0x04, 0x17
        /*000a*/ 	.short	(.L_139 - .L_138)
.L_138:
        /*000c*/ 	.word	0x00000000
        /*0010*/ 	.short	0x0002
        /*0012*/ 	.short	0x0010
        /*0014*/ 	.byte	0x00, 0xf0, 0x21, 0x00


	//----- nvinfo : EIATTR_KPARAM_INFO
	.align		4
.L_139:
        /*0018*/ 	.byte	0x04, 0x17
        /*001a*/ 	.short	(.L_141 - .L_140)
.L_140:
        /*001c*/ 	.word	0x00000000
        /*0020*/ 	.short	0x0001
        /*0022*/ 	.short	0x0008
        /*0024*/ 	.byte	0x00, 0xf0, 0x21, 0x00


	//----- nvinfo : EIATTR_KPARAM_INFO
	.align		4
.L_141:
        /*0028*/ 	.byte	0x04, 0x17
        /*002a*/ 	.short	(.L_143 - .L_142)
.L_142:
        /*002c*/ 	.word	0x00000000
        /*0030*/ 	.short	0x0000
        /*0032*/ 	.short	0x0000
        /*0034*/ 	.byte	0x00, 0xf0, 0x21, 0x00


	//----- nvinfo : EIATTR_SPARSE_MMA_MASK
	.align		4
.L_143:
        /*0038*/ 	.byte	0x03, 0x50
        /*003a*/ 	.short	0x0000


	//----- nvinfo : EIATTR_MAXREG_COUNT
	.align		4
        /*003c*/ 	.byte	0x03, 0x1b
        /*003e*/ 	.short	0x00ff


	//----- nvinfo : EIATTR_MERCURY_ISA_VERSION
	.align		4
        /*0040*/ 	.byte	0x03, 0x5f
        /*0042*/ 	.short	0x0101


	//----- nvinfo : EIATTR_VRC_CTA_INIT_COUNT
	.align		4
        /*0044*/ 	.byte	0x02, 0x4a
	.zero		1
	.zero		1


	//----- nvinfo : EIATTR_EXIT_INSTR_OFFSETS
	.align		4
        /*0048*/ 	.byte	0x04, 0x1c
        /*004a*/ 	.short	(.L_145 - .L_144)


	//   ....[0]....
.L_144:
        /*004c*/ 	.word	0x00000120


	//----- nvinfo : EIATTR_CBANK_PARAM_SIZE
	.align		4
.L_145:
        /*0050*/ 	.byte	0x03, 0x19
        /*0052*/ 	.short	0x0018


	//----- nvinfo : EIATTR_PARAM_CBANK
	.align		4
        /*0054*/ 	.byte	0x04, 0x0a
        /*0056*/ 	.short	(.L_147 - .L_146)
	.align		4
.L_146:
        /*0058*/ 	.word	index@(.nv.constant0._Z12triad_kernelIdEvPT_PKS0_S3_)
        /*005c*/ 	.short	0x0380
        /*005e*/ 	.short	0x0018


	//----- nvinfo : EIATTR_SW_WAR
	.align		4
.L_147:
        /*0060*/ 	.byte	0x04, 0x36
        /*0062*/ 	.short	(.L_149 - .L_148)
.L_148:
        /*0064*/ 	.word	0x00000008
.L_149:


//--------------------- .nv.info._Z10mul_kernelIdEvPT_PKS0_ --------------------------
	.section	.nv.info._Z10mul_kernelIdEvPT_PKS0_,"",@"SHT_CUDA_INFO"
	.sectionflags	@""
	.align	4


	//----- nvinfo : EIATTR_CUDA_API_VERSION
	.align		4
        /*0000*/ 	.byte	0x04, 0x37
        /*0002*/ 	.short	(.L_151 - .L_150)
.L_150:
        /*0004*/ 	.word	0x00000082


	//----- nvinfo : EIATTR_KPARAM_INFO
	.align		4
.L_151:
        /*0008*/ 	.byte	0x04, 0x17
        /*000a*/ 	.short	(.L_153 - .L_152)
.L_152:
        /*000c*/ 	.word	0x00000000
        /*0010*/ 	.short	0x0001
        /*0012*/ 	.short	0x0008
        /*0014*/ 	.byte	0x00, 0xf0, 0x21, 0x00


	//----- nvinfo : EIATTR_KPARAM_INFO
	.align		4
.L_153:
        /*0018*/ 	.byte	0x04, 0x17
        /*001a*/ 	.short	(.L_155 - .L_154)
.L_154:
        /*001c*/ 	.word	0x00000000
        /*0020*/ 	.short	0x0000
        /*0022*/ 	.short	0x0000
        /*0024*/ 	.byte	0x00, 0xf0, 0x21, 0x00


	//----- nvinfo : EIATTR_SPARSE_MMA_MASK
	.align		4
.L_155:
        /*0028*/ 	.byte	0x03, 0x50
        /*002a*/ 	.short	0x0000


	//----- nvinfo : EIATTR_MAXREG_COUNT
	.align		4
        /*002c*/ 	.byte	0x03, 0x1b
        /*002e*/ 	.short	0x00ff


	//----- nvinfo : EIATTR_MERCURY_ISA_VERSION
	.align		4
        /*0030*/ 	.byte	0x03, 0x5f
        /*0032*/ 	.short	0x0101


	//----- nvinfo : EIATTR_VRC_CTA_INIT_COUNT
	.align		4
        /*0034*/ 	.byte	0x02, 0x4a
	.zero		1
	.zero		1


	//----- nvinfo : EIATTR_EXIT_INSTR_OFFSETS
	.align		4
        /*0038*/ 	.byte	0x04, 0x1c
        /*003a*/ 	.short	(.L_157 - .L_156)


	//   ....[0]....
.L_156:
        /*003c*/ 	.word	0x000000f0


	//----- nvinfo : EIATTR_CBANK_PARAM_SIZE
	.align		4
.L_157:
        /*0040*/ 	.byte	0x03, 0x19
        /*0042*/ 	.short	0x0010


	//----- nvinfo : EIATTR_PARAM_CBANK
	.align		4
        /*0044*/ 	.byte	0x04, 0x0a
        /*0046*/ 	.short	(.L_159 - .L_158)
	.align		4
.L_158:
        /*0048*/ 	.word	index@(.nv.constant0._Z10mul_kernelIdEvPT_PKS0_)
        /*004c*/ 	.short	0x0380
        /*004e*/ 	.short	0x0010


	//----- nvinfo : EIATTR_SW_WAR
	.align		4
.L_159:
        /*0050*/ 	.byte	0x04, 0x36
        /*0052*/ 	.short	(.L_161 - .L_160)
.L_160:
        /*0054*/ 	.word	0x00000008
.L_161:


//--------------------- .nv.info._Z10add_kernelIdEvPKT_S2_PS0_ --------------------------
	.section	.nv.info._Z10add_kernelIdEvPKT_S2_PS0_,"",@"SHT_CUDA_INFO"
	.sectionflags	@""
	.align	4


	//----- nvinfo : EIATTR_CUDA_API_VERSION
	.align		4
        /*0000*/ 	.byte	0x04, 0x37
        /*0002*/ 	.short	(.L_163 - .L_162)
.L_162:
        /*0004*/ 	.word	0x00000082


	//----- nvinfo : EIATTR_KPARAM_INFO
	.align		4
.L_163:
        /*0008*/ 	.byte	0x04, 0x17
        /*000a*/ 	.short	(.L_165 - .L_164)
.L_164:
        /*000c*/ 	.word	0x00000000
        /*0010*/ 	.short	0x0002
        /*0012*/ 	.short	0x0010
        /*0014*/ 	.byte	0x00, 0xf0, 0x21, 0x00


	//----- nvinfo : EIATTR_KPARAM_INFO
	.align		4
.L_165:
        /*0018*/ 	.byte	0x04, 0x17
        /*001a*/ 	.short	(.L_167 - .L_166)
.L_166:
        /*001c*/ 	.word	0x00000000
        /*0020*/ 	.short	0x0001
        /*0022*/ 	.short	0x0008
        /*0024*/ 	.byte	0x00, 0xf0, 0x21, 0x00


	//----- nvinfo : EIATTR_KPARAM_INFO
	.align		4
.L_167:
        /*0028*/ 	.byte	0x04, 0x17
        /*002a*/ 	.short	(.L_169 - .L_168)
.L_168:
        /*002c*/ 	.word	0x00000000
        /*0030*/ 	.short	0x0000
        /*0032*/ 	.short	0x0000
        /*0034*/ 	.byte	0x00, 0xf0, 0x21, 0x00


	//----- nvinfo : EIATTR_SPARSE_MMA_MASK
	.align		4
.L_169:
        /*0038*/ 	.byte	0x03, 0x50
        /*003a*/ 	.short	0x0000


	//----- nvinfo : EIATTR_MAXREG_COUNT
	.align		4
        /*003c*/ 	.byte	0x03, 0x1b
        /*003e*/ 	.short	0x00ff


	//----- nvinfo : EIATTR_MERCURY_ISA_VERSION
	.align		4
        /*0040*/ 	.byte	0x03, 0x5f
        /*0042*/ 	.short	0x0101


	//----- nvinfo : EIATTR_VRC_CTA_INIT_COUNT
	.align		4
        /*0044*/ 	.byte	0x02, 0x4a
	.zero		1
	.zero		1


	//----- nvinfo : EIATTR_EXIT_INSTR_OFFSETS
	.align		4
        /*0048*/ 	.byte	0x04, 0x1c
        /*004a*/ 	.short	(.L_171 - .L_170)


	//   ....[0]....
.L_170:
        /*004c*/ 	.word	0x00000100


	//----- nvinfo : EIATTR_CBANK_PARAM_SIZE
	.align		4
.L_171:
        /*0050*/ 	.byte	0x03, 0x19
        /*0052*/ 	.short	0x0018


	//----- nvinfo : EIATTR_PARAM_CBANK
	.align		4
        /*0054*/ 	.byte	0x04, 0x0a
        /*0056*/ 	.short	(.L_173 - .L_172)
	.align		4
.L_172:
        /*0058*/ 	.word	index@(.nv.constant0._Z10add_kernelIdEvPKT_S2_PS0_)
        /*005c*/ 	.short	0x0380
        /*005e*/ 	.short	0x0018


	//----- nvinfo : EIATTR_SW_WAR
	.align		4
.L_173:
        /*0060*/ 	.byte	0x04, 0x36
        /*0062*/ 	.short	(.L_175 - .L_174)
.L_174:
        /*0064*/ 	.word	0x00000008
.L_175:


//--------------------- .nv.info._Z11copy_kernelIdEvPKT_PS0_ --------------------------
	.section	.nv.info._Z11copy_kernelIdEvPKT_PS0_,"",@"SHT_CUDA_INFO"
	.sectionflags	@""
	.align	4


	//----- nvinfo : EIATTR_CUDA_API_VERSION
	.align		4
        /*0000*/ 	.byte	0x04, 0x37
        /*0002*/ 	.short	(.L_177 - .L_176)
.L_176:
        /*0004*/ 	.word	0x00000082


	//----- nvinfo : EIATTR_KPARAM_INFO
	.align		4
.L_177:
        /*0008*/ 	.byte	0x04, 0x17
        /*000a*/ 	.short	(.L_179 - .L_178)
.L_178:
        /*000c*/ 	.word	0x00000000
        /*0010*/ 	.short	0x0001
        /*0012*/ 	.short	0x0008
        /*0014*/ 	.byte	0x00, 0xf0, 0x21, 0x00


	//----- nvinfo : EIATTR_KPARAM_INFO
	.align		4
.L_179:
        /*0018*/ 	.byte	0x04, 0x17
        /*001a*/ 	.short	(.L_181 - .L_180)
.L_180:
        /*001c*/ 	.word	0x00000000
        /*0020*/ 	.short	0x0000
        /*0022*/ 	.short	0x0000
        /*0024*/ 	.byte	0x00, 0xf0, 0x21, 0x00


	//----- nvinfo : EIATTR_SPARSE_MMA_MASK
	.align		4
.L_181:
        /*0028*/ 	.byte	0x03, 0x50
        /*002a*/ 	.short	0x0000


	//----- nvinfo : EIATTR_MAXREG_COUNT
	.align		4
        /*002c*/ 	.byte	0x03, 0x1b
        /*002e*/ 	.short	0x00ff


	//----- nvinfo : EIATTR_MERCURY_ISA_VERSION
	.align		4
        /*0030*/ 	.byte	0x03, 0x5f
        /*0032*/ 	.short	0x0101


	//----- nvinfo : EIATTR_VRC_CTA_INIT_COUNT
	.align		4
        /*0034*/ 	.byte	0x02, 0x4a
	.zero		1
	.zero		1


	//----- nvinfo : EIATTR_EXIT_INSTR_OFFSETS
	.align		4
        /*0038*/ 	.byte	0x04, 0x1c
        /*003a*/ 	.short	(.L_183 - .L_182)


	//   ....[0]....
.L_182:
        /*003c*/ 	.word	0x000000c0


	//----- nvinfo : EIATTR_CBANK_PARAM_SIZE
	.align		4
.L_183:
        /*0040*/ 	.byte	0x03, 0x19
        /*0042*/ 	.short	0x0010


	//----- nvinfo : EIATTR_PARAM_CBANK
	.align		4
        /*0044*/ 	.byte	0x04, 0x0a
        /*0046*/ 	.short	(.L_185 - .L_184)
	.align		4
.L_184:
        /*0048*/ 	.word	index@(.nv.constant0._Z11copy_kernelIdEvPKT_PS0_)
        /*004c*/ 	.short	0x0380
        /*004e*/ 	.short	0x0010


	//----- nvinfo : EIATTR_SW_WAR
	.align		4
.L_185:
        /*0050*/ 	.byte	0x04, 0x36
        /*0052*/ 	.short	(.L_187 - .L_186)
.L_186:
        /*0054*/ 	.word	0x00000008
.L_187:


//--------------------- .nv.info._Z11init_kernelIfEvPT_S1_S1_S0_S0_S0_ --------------------------
	.section	.nv.info._Z11init_kernelIfEvPT_S1_S1_S0_S0_S0_,"",@"SHT_CUDA_INFO"
	.sectionflags	@""
	.align	4


	//----- nvinfo : EIATTR_CUDA_API_VERSION
	.align		4
        /*0000*/ 	.byte	0x04, 0x37
        /*0002*/ 	.short	(.L_189 - .L_188)
.L_188:
        /*0004*/ 	.word	0x00000082


	//----- nvinfo : EIATTR_KPARAM_INFO
	.align		4
.L_189:
        /*0008*/ 	.byte	0x04, 0x17
        /*000a*/ 	.short	(.L_191 - .L_190)
.L_190:
        /*000c*/ 	.word	0x00000000
        /*0010*/ 	.short	0x0005
        /*0012*/ 	.short	0x0020
        /*0014*/ 	.byte	0x00, 0xf0, 0x11, 0x00


	//----- nvinfo : EIATTR_KPARAM_INFO
	.align		4
.L_191:
        /*0018*/ 	.byte	0x04, 0x17
        /*001a*/ 	.short	(.L_193 - .L_192)
.L_192:
        /*001c*/ 	.word	0x00000000
        /*0020*/ 	.short	0x0004
        /*0022*/ 	.short	0x001c
        /*0024*/ 	.byte	0x00, 0xf0, 0x11, 0x00


	//----- nvinfo : EIATTR_KPARAM_INFO
	.align		4
.L_193:
        /*0028*/ 	.byte	0x04, 0x17
        /*002a*/ 	.short	(.L_195 - .L_194)
.L_194:
        /*002c*/ 	.word	0x00000000
        /*0030*/ 	.short	0x0003
        /*0032*/ 	.short	0x0018
        /*0034*/ 	.byte	0x00, 0xf0, 0x11, 0x00


	//----- nvinfo : EIATTR_KPARAM_INFO
	.align		4
.L_195:
        /*0038*/ 	.byte	0x04, 0x17
        /*003a*/ 	.short	(.L_197 - .L_196)
.L_196:
        /*003c*/ 	.word	0x00000000
        /*0040*/ 	.short	0x0002
        /*0042*/ 	.short	0x0010
        /*0044*/ 	.byte	0x00, 0xf0, 0x21, 0x00


	//----- nvinfo : EIATTR_KPARAM_INFO
	.align		4
.L_197:
        /*0048*/ 	.byte	0x04, 0x17
        /*004a*/ 	.short	(.L_199 - .L_198)
.L_198:
        /*004c*/ 	.word	0x00000000
        /*0050*/ 	.short	0x0001
        /*0052*/ 	.short	0x0008
        /*0054*/ 	.byte	0x00, 0xf0, 0x21, 0x00


	//----- nvinfo : EIATTR_KPARAM_INFO
	.align		4
.L_199:
        /*0058*/ 	.byte	0x04, 0x17
        /*005a*/ 	.short	(.L_201 - .L_200)
.L_200:
        /*005c*/ 	.word	0x00000000
        /*0060*/ 	.short	0x0000
        /*0062*/ 	.short	0x0000
        /*0064*/ 	.byte	0x00, 0xf0, 0x21, 0x00


	//----- nvinfo : EIATTR_SPARSE_MMA_MASK
	.align		4
.L_201:
        /*0068*/ 	.byte	0x03, 0x50
        /*006a*/ 	.short	0x0000


	//----- nvinfo : EIATTR_MAXREG_COUNT
	.align		4
        /*006c*/ 	.byte	0x03, 0x1b
        /*006e*/ 	.short	0x00ff


	//----- nvinfo : EIATTR_MERCURY_ISA_VERSION
	.align		4
        /*0070*/ 	.byte	0x03, 0x5f
        /*0072*/ 	.short	0x0101


	//----- nvinfo : EIATTR_VRC_CTA_INIT_COUNT
	.align		4
        /*0074*/ 	.byte	0x02, 0x4a
	.zero		1
	.zero		1


	//----- nvinfo : EIATTR_EXIT_INSTR_OFFSETS
	.align		4
        /*0078*/ 	.byte	0x04, 0x1c
        /*007a*/ 	.short	(.L_203 - .L_202)


	//   ....[0]....
.L_202:
        /*007c*/ 	.word	0x00000110


	//----- nvinfo : EIATTR_CBANK_PARAM_SIZE
	.align		4
.L_203:
        /*0080*/ 	.byte	0x03, 0x19
        /*0082*/ 	.short	0x0024


	//----- nvinfo : EIATTR_PARAM_CBANK
	.align		4
        /*0084*/ 	.byte	0x04, 0x0a
        /*0086*/ 	.short	(.L_205 - .L_204)
	.align		4
.L_204:
        /*0088*/ 	.word	index@(.nv.constant0._Z11init_kernelIfEvPT_S1_S1_S0_S0_S0_)
        /*008c*/ 	.short	0x0380
        /*008e*/ 	.short	0x0024


	//----- nvinfo : EIATTR_SW_WAR
	.align		4
.L_205:
        /*0090*/ 	.byte	0x04, 0x36
        /*0092*/ 	.short	(.L_207 - .L_206)
.L_206:
        /*0094*/ 	.word	0x00000008
.L_207:


//--------------------- .nv.info._Z10dot_kernelIfEvPKT_S2_PS0_i --------------------------
	.section	.nv.info._Z10dot_kernelIfEvPKT_S2_PS0_i,"",@"SHT_CUDA_INFO"
	.sectionflags	@""
	.align	4


	//----- nvinfo : EIATTR_CUDA_API_VERSION
	.align		4
        /*0000*/ 	.byte	0x04, 0x37
        /*0002*/ 	.short	(.L_209 - .L_208)
.L_208:
        /*0004*/ 	.word	0x00000082


	//----- nvinfo : EIATTR_KPARAM_INFO
	.align		4
.L_209:
        /*0008*/ 	.byte	0x04, 0x17
        /*000a*/ 	.short	(.L_211 - .L_210)
.L_210:
        /*000c*/ 	.word	0x00000000
        /*0010*/ 	.short	0x0003
        /*0012*/ 	.short	0x0018
        /*0014*/ 	.byte	0x00, 0xf0, 0x11, 0x00


	//----- nvinfo : EIATTR_KPARAM_INFO
	.align		4
.L_211:
        /*0018*/ 	.byte	0x04, 0x17
        /*001a*/ 	.short	(.L_213 - .L_212)
.L_212:
        /*001c*/ 	.word	0x00000000
        /*0020*/ 	.short	0x0002
        /*0022*/ 	.short	0x0010
        /*0024*/ 	.byte	0x00, 0xf0, 0x21, 0x00


	//----- nvinfo : EIATTR_KPARAM_INFO
	.align		4
.L_213:
        /*0028*/ 	.byte	0x04, 0x17
        /*002a*/ 	.short	(.L_215 - .L_214)
.L_214:
        /*002c*/ 	.word	0x00000000
        /*0030*/ 	.short	0x0001
        /*0032*/ 	.short	0x0008
        /*0034*/ 	.byte	0x00, 0xf0, 0x21, 0x00


	//----- nvinfo : EIATTR_KPARAM_INFO
	.align		4
.L_215:
        /*0038*/ 	.byte	0x04, 0x17
        /*003a*/ 	.short	(.L_217 - .L_216)
.L_216:
        /*003c*/ 	.word	0x00000000
        /*0040*/ 	.short	0x0000
        /*0042*/ 	.short	0x0000
        /*0044*/ 	.byte	0x00, 0xf0, 0x21, 0x00


	//----- nvinfo : EIATTR_SPARSE_MMA_MASK
	.align		4
.L_217:
        /*0048*/ 	.byte	0x03, 0x50
        /*004a*/ 	.short	0x0000


	//----- nvinfo : EIATTR_MAXREG_COUNT
	.align		4
        /*004c*/ 	.byte	0x03, 0x1b
        /*004e*/ 	.short	0x00ff


	//----- nvinfo : EIATTR_NUM_BARRIERS
	.align		4
        /*0050*/ 	.byte	0x02, 0x4c
        /*0052*/ 	.byte	0x01
	.zero		1


	//----- nvinfo : EIATTR_MERCURY_ISA_VERSION
	.align		4
        /*0054*/ 	.byte	0x03, 0x5f
        /*0056*/ 	.short	0x0101


	//----- nvinfo : EIATTR_VRC_CTA_INIT_COUNT
	.align		4
        /*0058*/ 	.byte	0x02, 0x4a
	.zero		1
	.zero		1


	//----- nvinfo : EIATTR_EXIT_INSTR_OFFSETS
	.align		4
        /*005c*/ 	.byte	0x04, 0x1c
        /*005e*/ 	.short	(.L_219 - .L_218)


	//   ....[0]....
.L_218:
        /*0060*/ 	.word	0x00000330


	//   ....[1]....
        /*0064*/ 	.word	0x000003b0


	//----- nvinfo : EIATTR_CRS_STACK_SIZE
	.align		4
.L_219:
        /*0068*/ 	.byte	0x04, 0x1e
        /*006a*/ 	.short	(.L_221 - .L_220)
.L_220:
        /*006c*/ 	.word	0x00000000


	//----- nvinfo : EIATTR_CBANK_PARAM_SIZE
	.align		4
.L_221:
        /*0070*/ 	.byte	0x03, 0x19
        /*0072*/ 	.short	0x001c


	//----- nvinfo : EIATTR_PARAM_CBANK
	.align		4
        /*0074*/ 	.byte	0x04, 0x0a
        /*0076*/ 	.short	(.L_223 - .L_222)
	.align		4
.L_222:
        /*0078*/ 	.word	index@(.nv.constant0._Z10dot_kernelIfEvPKT_S2_PS0_i)
        /*007c*/ 	.short	0x0380
        /*007e*/ 	.short	0x001c


	//----- nvinfo : EIATTR_SW_WAR
	.align		4
.L_223:
        /*0080*/ 	.byte	0x04, 0x36
        /*0082*/ 	.short	(.L_225 - .L_224)
.L_224:
        /*0084*/ 	.word	0x00000008
.L_225:


//--------------------- .nv.info._Z14nstream_kernelIfEvPT_PKS0_S3_ --------------------------
	.section	.nv.info._Z14nstream_kernelIfEvPT_PKS0_S3_,"",@"SHT_CUDA_INFO"
	.sectionflags	@""
	.align	4


	//----- nvinfo : EIATTR_CUDA_API_VERSION
	.align		4
        /*0000*/ 	.byte	0x04, 0x37
        /*0002*/ 	.short	(.L_227 - .L_226)
.L_226:
        /*0004*/ 	.word	0x00000082


	//----- nvinfo : EIATTR_KPARAM_INFO
	.align		4
.L_227:
        /*0008*/ 	.byte	0x04, 0x17
        /*000a*/ 	.short	(.L_229 - .L_228)
.L_228:
        /*000c*/ 	.word	0x00000000
        /*0010*/ 	.short	0x0002
        /*0012*/ 	.short	0x0010
        /*0014*/ 	.byte	0x00, 0xf0, 0x21, 0x00


	//----- nvinfo : EIATTR_KPARAM_INFO
	.align		4
.L_229:
        /*0018*/ 	.byte	0x04, 0x17
        /*001a*/ 	.short	(.L_231 - .L_230)
.L_230:
        /*001c*/ 	.word	0x00000000
        /*0020*/ 	.short	0x0001
        /*0022*/ 	.short	0x0008
        /*0024*/ 	.byte	0x00, 0xf0, 0x21, 0x00


	//----- nvinfo : EIATTR_KPARAM_INFO
	.align		4
.L_231:
        /*0028*/ 	.byte	0x04, 0x17
        /*002a*/ 	.short	(.L_233 - .L_232)
.L_232:
        /*002c*/ 	.word	0x00000000
        /*0030*/ 	.short	0x0000
        /*0032*/ 	.short	0x0000
        /*0034*/ 	.byte	0x00, 0xf0, 0x21, 0x00


	//----- nvinfo : EIATTR_SPARSE_MMA_MASK
	.align		4
.L_233:
        /*0038*/ 	.byte	0x03, 0x50
        /*003a*/ 	.short	0x0000


	//----- nvinfo : EIATTR_MAXREG_COUNT
	.align		4
        /*003c*/ 	.byte	0x03, 0x1b
        /*003e*/ 	.short	0x00ff


	//----- nvinfo : EIATTR_MERCURY_ISA_VERSION
	.align		4
        /*0040*/ 	.byte	0x03, 0x5f
        /*0042*/ 	.short	0x0101


	//----- nvinfo : EIATTR_VRC_CTA_INIT_COUNT
	.align		4
        /*0044*/ 	.byte	0x02, 0x4a
	.zero		1
	.zero		1


	//----- nvinfo : EIATTR_EXIT_INSTR_OFFSETS
	.align		4
        /*0048*/ 	.byte	0x04, 0x1c
        /*004a*/ 	.short	(.L_235 - .L_234)


	//   ....[0]....
.L_234:
        /*004c*/ 	.word	0x00000120


	//----- nvinfo : EIATTR_CBANK_PARAM_SIZE
	.align		4
.L_235:
        /*0050*/ 	.byte	0x03, 0x19
        /*0052*/ 	.short	0x0018


	//----- nvinfo : EIATTR_PARAM_CBANK
	.align		4
        /*0054*/ 	.byte	0x04, 0x0a
        /*0056*/ 	.short	(.L_237 - .L_236)
	.align		4
.L_236:
        /*0058*/ 	.word	index@(.nv.constant0._Z14nstream_kernelIfEvPT_PKS0_S3_)
        /*005c*/ 	.short	0x0380
        /*005e*/ 	.short	0x0018


	//----- nvinfo : EIATTR_SW_WAR
	.align		4
.L_237:
        /*0060*/ 	.byte	0x04, 0x36
        /*0062*/ 	.short	(.L_239 - .L_238)
.L_238:
        /*0064*/ 	.word	0x00000008
.L_239:


//--------------------- .nv.info._Z12triad_kernelIfEvPT_PKS0_S3_ --------------------------
	.section	.nv.info._Z12triad_kernelIfEvPT_PKS0_S3_,"",@"SHT_CUDA_INFO"
	.sectionflags	@""
	.align	4


	//----- nvinfo : EIATTR_CUDA_API_VERSION
	.align		4
        /*0000*/ 	.byte	0x04, 0x37
        /*0002*/ 	.short	(.L_241 - .L_240)
.L_240:
        /*0004*/ 	.word	0x00000082


	//----- nvinfo : EIATTR_KPARAM_INFO
	.align		4
.L_241:
        /*0008*/ 	.byte	0x04, 0x17
        /*000a*/ 	.short	(.L_243 - .L_242)
.L_242:
        /*000c*/ 	.word	0x00000000
        /*0010*/ 	.short	0x0002
        /*0012*/ 	.short	0x0010
        /*0014*/ 	.byte	0x00, 0xf0, 0x21, 0x00


	//----- nvinfo : EIATTR_KPARAM_INFO
	.align		4
.L_243:
        /*0018*/ 	.byte	0x04, 0x17
        /*001a*/ 	.short	(.L_245 - .L_244)
.L_244:
        /*001c*/ 	.word	0x00000000
        /*0020*/ 	.short	0x0001
        /*0022*/ 	.short	0x0008
        /*0024*/ 	.byte	0x00, 0xf0, 0x21, 0x00


	//----- nvinfo : EIATTR_KPARAM_INFO
	.align		4
.L_245:
        /*0028*/ 	.byte	0x04, 0x17
        /*002a*/ 	.short	(.L_247 - .L_246)
.L_246:
        /*002c*/ 	.word	0x00000000
        /*0030*/ 	.short	0x0000
        /*0032*/ 	.short	0x0000
        /*0034*/ 	.byte	0x00, 0xf0, 0x21, 0x00


	//----- nvinfo : EIATTR_SPARSE_MMA_MASK
	.align		4
.L_247:
        /*0038*/ 	.byte	0x03, 0x50
        /*003a*/ 	.short	0x0000


	//----- nvinfo : EIATTR_MAXREG_COUNT
	.align		4
        /*003c*/ 	.byte	0x03, 0x1b
        /*003e*/ 	.short	0x00ff


	//----- nvinfo : EIATTR_MERCURY_ISA_VERSION
	.align		4
        /*0040*/ 	.byte	0x03, 0x5f
        /*0042*/ 	.short	0x0101


	//----- nvinfo : EIATTR_VRC_CTA_INIT_COUNT
	.align		4
        /*0044*/ 	.byte	0x02, 0x4a
	.zero		1
	.zero		1


	//----- nvinfo : EIATTR_EXIT_INSTR_OFFSETS
	.align		4
        /*0048*/ 	.byte	0x04, 0x1c
        /*004a*/ 	.short	(.L_249 - .L_248)


	//   ....[0]....
.L_248:
        /*004c*/ 	.word	0x00000100


	//----- nvinfo : EIATTR_CBANK_PARAM_SIZE
	.align		4
.L_249:
        /*0050*/ 	.byte	0x03, 0x19
        /*0052*/ 	.short	0x0018


	//----- nvinfo : EIATTR_PARAM_CBANK
	.align		4
        /*0054*/ 	.byte	0x04, 0x0a
        /*0056*/ 	.short	(.L_251 - .L_250)
	.align		4
.L_250:
        /*0058*/ 	.word	index@(.nv.constant0._Z12triad_kernelIfEvPT_PKS0_S3_)
        /*005c*/ 	.short	0x0380
        /*005e*/ 	.short	0x0018


	//----- nvinfo : EIATTR_SW_WAR
	.align		4
.L_251:
        /*0060*/ 	.byte	0x04, 0x36
        /*0062*/ 	.short	(.L_253 - .L_252)
.L_252:
        /*0064*/ 	.word	0x00000008
.L_253:


//--------------------- .nv.info._Z10mul_kernelIfEvPT_PKS0_ --------------------------
	.section	.nv.info._Z10mul_kernelIfEvPT_PKS0_,"",@"SHT_CUDA_INFO"
	.sectionflags	@""
	.align	4


	//----- nvinfo : EIATTR_CUDA_API_VERSION
	.align		4
        /*0000*/ 	.byte	0x04, 0x37
        /*0002*/ 	.short	(.L_255 - .L_254)
.L_254:
        /*0004*/ 	.word	0x00000082


	//----- nvinfo : EIATTR_KPARAM_INFO
	.align		4
.L_255:
        /*0008*/ 	.byte	0x04, 0x17
        /*000a*/ 	.short	(.L_257 - .L_256)
.L_256:
        /*000c*/ 	.word	0x00000000
        /*0010*/ 	.short	0x0001
        /*0012*/ 	.short	0x0008
        /*0014*/ 	.byte	0x00, 0xf0, 0x21, 0x00


	//----- nvinfo : EIATTR_KPARAM_INFO
	.align		4
.L_257:
        /*0018*/ 	.byte	0x04, 0x17
        /*001a*/ 	.short	(.L_259 - .L_258)
.L_258:
        /*001c*/ 	.word	0x00000000
        /*0020*/ 	.short	0x0000
        /*0022*/ 	.short	0x0000
        /*0024*/ 	.byte	0x00, 0xf0, 0x21, 0x00


	//----- nvinfo : EIATTR_SPARSE_MMA_MASK
	.align		4
.L_259:
        /*0028*/ 	.byte	0x03, 0x50
        /*002a*/ 	.short	0x0000


	//----- nvinfo : EIATTR_MAXREG_COUNT
	.align		4
        /*002c*/ 	.byte	0x03, 0x1b
        /*002e*/ 	.short	0x00ff


	//----- nvinfo : EIATTR_MERCURY_ISA_VERSION
	.align		4
        /*0030*/ 	.byte	0x03, 0x5f
        /*0032*/ 	.short	0x0101


	//----- nvinfo : EIATTR_VRC_CTA_INIT_COUNT
	.align		4
        /*0034*/ 	.byte	0x02, 0x4a
	.zero		1
	.zero		1


	//----- nvinfo : EIATTR_EXIT_INSTR_OFFSETS
	.align		4
        /*0038*/ 	.byte	0x04, 0x1c
        /*003a*/ 	.short	(.L_261 - .L_260)


	//   ....[0]....
.L_260:
        /*003c*/ 	.word	0x000000d0


	//----- nvinfo : EIATTR_CBANK_PARAM_SIZE
	.align		4
.L_261:
        /*0040*/ 	.byte	0x03, 0x19
        /*0042*/ 	.short	0x0010


	//----- nvinfo : EIATTR_PARAM_CBANK
	.align		4
        /*0044*/ 	.byte	0x04, 0x0a
        /*0046*/ 	.short	(.L_263 - .L_262)
	.align		4
.L_262:
        /*0048*/ 	.word	index@(.nv.constant0._Z10mul_kernelIfEvPT_PKS0_)
        /*004c*/ 	.short	0x0380
        /*004e*/ 	.short	0x0010


	//----- nvinfo : EIATTR_SW_WAR
	.align		4
.L_263:
        /*0050*/ 	.byte	0x04, 0x36
        /*0052*/ 	.short	(.L_265 - .L_264)
.L_264:
        /*0054*/ 	.word	0x00000008
.L_265:


//--------------------- .nv.info._Z10add_kernelIfEvPKT_S2_PS0_ --------------------------
	.section	.nv.info._Z10add_kernelIfEvPKT_S2_PS0_,"",@"SHT_CUDA_INFO"
	.sectionflags	@""
	.align	4


	//----- nvinfo : EIATTR_CUDA_API_VERSION
	.align		4
        /*0000*/ 	.byte	0x04, 0x37
        /*0002*/ 	.short	(.L_267 - .L_266)
.L_266:
        /*0004*/ 	.word	0x00000082


	//----- nvinfo : EIATTR_KPARAM_INFO
	.align		4
.L_267:
        /*0008*/ 	.byte	0x04, 0x17
        /*000a*/ 	.short	(.L_269 - .L_268)
.L_268:
        /*000c*/ 	.word	0x00000000
        /*0010*/ 	.short	0x0002
        /*0012*/ 	.short	0x0010
        /*0014*/ 	.byte	0x00, 0xf0, 0x21, 0x00


	//----- nvinfo : EIATTR_KPARAM_INFO
	.align		4
.L_269:
        /*0018*/ 	.byte	0x04, 0x17
        /*001a*/ 	.short	(.L_271 - .L_270)
.L_270:
        /*001c*/ 	.word	0x00000000
        /*0020*/ 	.short	0x0001
        /*0022*/ 	.short	0x0008
        /*0024*/ 	.byte	0x00, 0xf0, 0x21, 0x00


	//----- nvinfo : EIATTR_KPARAM_INFO
	.align		4
.L_271:
        /*0028*/ 	.byte	0x04, 0x17
        /*002a*/ 	.short	(.L_273 - .L_272)
.L_272:
        /*002c*/ 	.word	0x00000000
        /*0030*/ 	.short	0x0000
        /*0032*/ 	.short	0x0000
        /*0034*/ 	.byte	0x00, 0xf0, 0x21, 0x00


	//----- nvinfo : EIATTR_SPARSE_MMA_MASK
	.align		4
.L_273:
        /*0038*/ 	.byte	0x03, 0x50
        /*003a*/ 	.short	0x0000


	//----- nvinfo : EIATTR_MAXREG_COUNT
	.align		4
        /*003c*/ 	.byte	0x03, 0x1b
        /*003e*/ 	.short	0x00ff


	//----- nvinfo : EIATTR_MERCURY_ISA_VERSION
	.align		4
        /*0040*/ 	.byte	0x03, 0x5f
        /*0042*/ 	.short	0x0101


	//----- nvinfo : EIATTR_VRC_CTA_INIT_COUNT
	.align		4
        /*0044*/ 	.byte	0x02, 0x4a
	.zero		1
	.zero		1


	//----- nvinfo : EIATTR_EXIT_INSTR_OFFSETS
	.align		4
        /*0048*/ 	.byte	0x04, 0x1c
        /*004a*/ 	.short	(.L_275 - .L_274)


	//   ....[0]....
.L_274:
        /*004c*/ 	.word	0x00000100


	//----- nvinfo : EIATTR_CBANK_PARAM_SIZE
	.align		4
.L_275:
        /*0050*/ 	.byte	0x03, 0x19
        /*0052*/ 	.short	0x0018


	//----- nvinfo : EIATTR_PARAM_CBANK
	.align		4
        /*0054*/ 	.byte	0x04, 0x0a
        /*0056*/ 	.short	(.L_277 - .L_276)
	.align		4
.L_276:
        /*0058*/ 	.word	index@(.nv.constant0._Z10add_kernelIfEvPKT_S2_PS0_)
        /*005c*/ 	.short	0x0380
        /*005e*/ 	.short	0x0018


	//----- nvinfo : EIATTR_SW_WAR
	.align		4
.L_277:
        /*0060*/ 	.byte	0x04, 0x36
        /*0062*/ 	.short	(.L_279 - .L_278)
.L_278:
        /*0064*/ 	.word	0x00000008
.L_279:


//--------------------- .nv.info._Z11copy_kernelIfEvPKT_PS0_ --------------------------
	.section	.nv.info._Z11copy_kernelIfEvPKT_PS0_,"",@"SHT_CUDA_INFO"
	.sectionflags	@""
	.align	4


	//----- nvinfo : EIATTR_CUDA_API_VERSION
	.align		4
        /*0000*/ 	.byte	0x04, 0x37
        /*0002*/ 	.short	(.L_281 - .L_280)
.L_280:
        /*0004*/ 	.word	0x00000082


	//----- nvinfo : EIATTR_KPARAM_INFO
	.align		4
.L_281:
        /*0008*/ 	.byte	0x04, 0x17
        /*000a*/ 	.short	(.L_283 - .L_282)
.L_282:
        /*000c*/ 	.word	0x00000000
        /*0010*/ 	.short	0x0001
        /*0012*/ 	.short	0x0008
        /*0014*/ 	.byte	0x00, 0xf0, 0x21, 0x00


	//----- nvinfo : EIATTR_KPARAM_INFO
	.align		4
.L_283:
        /*0018*/ 	.byte	0x04, 0x17
        /*001a*/ 	.short	(.L_285 - .L_284)
.L_284:
        /*001c*/ 	.word	0x00000000
        /*0020*/ 	.short	0x0000
        /*0022*/ 	.short	0x0000
        /*0024*/ 	.byte	0x00, 0xf0, 0x21, 0x00


	//----- nvinfo : EIATTR_SPARSE_MMA_MASK
	.align		4
.L_285:
        /*0028*/ 	.byte	0x03, 0x50
        /*002a*/ 	.short	0x0000


	//----- nvinfo : EIATTR_MAXREG_COUNT
	.align		4
        /*002c*/ 	.byte	0x03, 0x1b
        /*002e*/ 	.short	0x00ff


	//----- nvinfo : EIATTR_MERCURY_ISA_VERSION
	.align		4
        /*0030*/ 	.byte	0x03, 0x5f
        /*0032*/ 	.short	0x0101


	//----- nvinfo : EIATTR_VRC_CTA_INIT_COUNT
	.align		4
        /*0034*/ 	.byte	0x02, 0x4a
	.zero		1
	.zero		1


	//----- nvinfo : EIATTR_EXIT_INSTR_OFFSETS
	.align		4
        /*0038*/ 	.byte	0x04, 0x1c
        /*003a*/ 	.short	(.L_287 - .L_286)


	//   ....[0]....
.L_286:
        /*003c*/ 	.word	0x000000c0


	//----- nvinfo : EIATTR_CBANK_PARAM_SIZE
	.align		4
.L_287:
        /*0040*/ 	.byte	0x03, 0x19
        /*0042*/ 	.short	0x0010


	//----- nvinfo : EIATTR_PARAM_CBANK
	.align		4
        /*0044*/ 	.byte	0x04, 0x0a
        /*0046*/ 	.short	(.L_289 - .L_288)
	.align		4
.L_288:
        /*0048*/ 	.word	index@(.nv.constant0._Z11copy_kernelIfEvPKT_PS0_)
        /*004c*/ 	.short	0x0380
        /*004e*/ 	.short	0x0010


	//----- nvinfo : EIATTR_SW_WAR
	.align		4
.L_289:
        /*0050*/ 	.byte	0x04, 0x36
        /*0052*/ 	.short	(.L_291 - .L_290)
.L_290:
        /*0054*/ 	.word	0x00000008
.L_291:


//--------------------- .nv.callgraph             --------------------------
	.section	.nv.callgraph,"",@"SHT_CUDA_CALLGRAPH"
	.align	4
	.sectionentsize	8
	.align		4
        /*0000*/ 	.word	0x00000000
	.align		4
        /*0004*/ 	.word	0xffffffff
	.align		4
        /*0008*/ 	.word	0x00000000
	.align		4
        /*000c*/ 	.word	0xfffffffe
	.align		4
        /*0010*/ 	.word	0x00000000
	.align		4
        /*0014*/ 	.word	0xfffffffd
	.align		4
        /*0018*/ 	.word	0x00000000
	.align		4
        /*001c*/ 	.word	0xfffffffc


//--------------------- .text._Z11init_kernelIdEvPT_S1_S1_S0_S0_S0_ --------------------------
	.section	.text._Z11init_kernelIdEvPT_S1_S1_S0_S0_S0_,"ax",@progbits
	.align	128
        .global         _Z11init_kernelIdEvPT_S1_S1_S0_S0_S0_
        .type           _Z11init_kernelIdEvPT_S1_S1_S0_S0_S0_,@function
        .size           _Z11init_kernelIdEvPT_S1_S1_S0_S0_S0_,(.L_x_26 - _Z11init_kernelIdEvPT_S1_S1_S0_S0_S0_)
        .other          _Z11init_kernelIdEvPT_S1_S1_S0_S0_S0_,@"STO_CUDA_ENTRY STV_DEFAULT"
_Z11init_kernelIdEvPT_S1_S1_S0_S0_S0_:
.text._Z11init_kernelIdEvPT_S1_S1_S0_S0_S0_:
[----:B------:R-:W-:Y:S01]  /*0000*/  LDC R1, c[0x0][0x37c] ;  /* 0x0000df00ff017b82 */ /* 0x000fe20000000800 */
[----:B------:R-:W0:Y:S07]  /*0010*/  S2R R15, SR_CTAID.X ;  /* 0x00000000000f7919 */ /* 0x000e2e0000002500 */
[----:B------:R-:W1:Y:S01]  /*0020*/  LDC.64 R2, c[0x0][0x380] ;  /* 0x0000e000ff027b82 */ /* 0x000e620000000a00 */
[----:B------:R-:W0:Y:S01]  /*0030*/  LDCU UR6, c[0x0][0x360] ;  /* 0x00006c00ff0677ac */ /* 0x000e220008000800 */
[----:B------:R-:W0:Y:S01]  /*0040*/  S2R R0, SR_TID.X ;  /* 0x0000000000007919 */ /* 0x000e220000002100 */
[----:B------:R-:W2:Y:S05]  /*0050*/  LDCU.64 UR4, c[0x0][0x358] ;  /* 0x00006b00ff0477ac */ /* 0x000eaa0008000a00 */
[----:B------:R-:W3:Y:S08]  /*0060*/  LDC.64 R4, c[0x0][0x388] ;  /* 0x0000e200ff047b82 */ /* 0x000ef00000000a00 */
[----:B------:R-:W4:Y:S08]  /*0070*/  LDC.64 R6, c[0x0][0x390] ;  /* 0x0000e400ff067b82 */ /* 0x000f300000000a00 */
[----:B------:R-:W2:Y:S08]  /*0080*/  LDC.64 R8, c[0x0][0x398] ;  /* 0x0000e600ff087b82 */ /* 0x000eb00000000a00 */
[----:B------:R-:W5:Y:S01]  /*0090*/  LDC.64 R10, c[0x0][0x3a0] ;  /* 0x0000e800ff0a7b82 */ /* 0x000f620000000a00 */
[----:B0-----:R-:W-:-:S04]  /*00a0*/  IMAD R15, R15, UR6, R0 ;  /* 0x000000060f0f7c24 */ /* 0x001fc8000f8e0200 */
[----:B-1----:R-:W-:-:S03]  /*00b0*/  IMAD.WIDE R2, R15, 0x8, R2 ;  /* 0x000000080f027825 */ /* 0x002fc600078e0202 */
[----:B------:R-:W0:Y:S01]  /*00c0*/  LDC.64 R12, c[0x0][0x3a8] ;  /* 0x0000ea00ff0c7b82 */ /* 0x000e220000000a00 */
[----:B---3--:R-:W-:-:S04]  /*00d0*/  IMAD.WIDE R4, R15, 0x8, R4 ;  /* 0x000000080f047825 */ /* 0x008fc800078e0204 */
[----:B----4-:R-:W-:Y:S01]  /*00e0*/  IMAD.WIDE R6, R15, 0x8, R6 ;  /* 0x000000080f067825 */ /* 0x010fe200078e0206 */
[----:B--2---:R-:W-:Y:S04]  /*00f0*/  STG.E.64 desc[UR4][R2.64], R8 ;  /* 0x0000000802007986 */ /* 0x004fe8000c101b04 */
[----:B-----5:R-:W-:Y:S04]  /*0100*/  STG.E.64 desc[UR4][R4.64], R10 ;  /* 0x0000000a04007986 */ /* 0x020fe8000c101b04 */
[----:B0-----:R-:W-:Y:S01]  /*0110*/  STG.E.64 desc[UR4][R6.64], R12 ;  /* 0x0000000c06007986 */ /* 0x001fe2000c101b04 */
[----:B------:R-:W-:Y:S05]  /*0120*/  EXIT ;  /* 0x000000000000794d */ /* 0x000fea0003800000 */
.L_x_0:
[----:B------:R-:W-:-:S00]  /*0130*/  BRA `(.L_x_0) ;  /* 0xfffffffc00fc7947 */ /* 0x000fc0000383ffff */
[----:B------:R-:W-:-:S00]  /*0140*/  NOP ;  /* 0x0000000000007918 */ /* 0x000fc00000000000 */
        /* <DEDUP_REMOVED lines=11> */
.L_x_26:


//--------------------- .text._Z10dot_kernelIdEvPKT_S2_PS0_i --------------------------
	.section	.text._Z10dot_kernelIdEvPKT_S2_PS0_i,"ax",@progbits
	.align	128
        .global         _Z10dot_kernelIdEvPKT_S2_PS0_i
        .type           _Z10dot_kernelIdEvPKT_S2_PS0_i,@function
        .size           _Z10dot_kernelIdEvPKT_S2_PS0_i,(.L_x_27 - _Z10dot_kernelIdEvPKT_S2_PS0_i)
        .other          _Z10dot_kernelIdEvPKT_S2_PS0_i,@"STO_CUDA_ENTRY STV_DEFAULT"
_Z10dot_kernelIdEvPKT_S2_PS0_i:
.text._Z10dot_kernelIdEvPKT_S2_PS0_i:
[----:B------:R-:W-:Y:S08]  /*0000*/  LDC R1, c[0x0][0x37c] ;  /* 0x0000df00ff017b82 */ /* 0x000ff00000000800 */
[----:B------:R-:W0:Y:S01]  /*0010*/  S2UR UR5, SR_CgaCtaId ;  /* 0x00000000000579c3 */ /* 0x000e220000008800 */
[----:B------:R-:W1:Y:S01]  /*0020*/  S2R R17, SR_TID.X ;  /* 0x0000000000117919 */ /* 0x000e620000002100 */
[----:B------:R-:W2:Y:S01]  /*0030*/  LDCU UR6, c[0x0][0x360] ;  /* 0x00006c00ff0677ac */ /* 0x000ea20008000800 */
[----:B------:R-:W-:Y:S01]  /*0040*/  BSSY.RECONVERGENT B0, `(.L_x_1) ;  /* 0x000001c000007945 */ /* 0x000fe20003800200 */
[----:B------:R-:W2:Y:S01]  /*0050*/  S2R R0, SR_CTAID.X ;  /* 0x0000000000007919 */ /* 0x000ea20000002500 */
[----:B------:R-:W-:Y:S01]  /*0060*/  UMOV UR4, 0x400 ;  /* 0x0000040000047882 */ /* 0x000fe20000000000 */
[----:B------:R-:W3:Y:S01]  /*0070*/  LDCU.64 UR8, c[0x0][0x358] ;  /* 0x00006b00ff0877ac */ /* 0x000ee20008000a00 */
[----:B0-----:R-:W-:Y:S01]  /*0080*/  ULEA UR4, UR5, UR4, 0x18 ;  /* 0x0000000405047291 */ /* 0x001fe2000f8ec0ff */
[----:B------:R-:W0:Y:S05]  /*0090*/  LDCU UR5, c[0x0][0x398] ;  /* 0x00007300ff0577ac */ /* 0x000e2a0008000800 */
[----:B-1----:R-:W-:Y:S01]  /*00a0*/  LEA R13, R17, UR4, 0x3 ;  /* 0x00000004110d7c11 */ /* 0x002fe2000f8e18ff */
[----:B--2---:R-:W-:-:S04]  /*00b0*/  IMAD R2, R0, UR6, R17 ;  /* 0x0000000600027c24 */ /* 0x004fc8000f8e0211 */
[----:B------:R1:W-:Y:S01]  /*00c0*/  STS.64 [R13], RZ ;  /* 0x000000ff0d007388 */ /* 0x0003e20000000a00 */
[----:B0-----:R-:W-:-:S13]  /*00d0*/  ISETP.GE.AND P0, PT, R2, UR5, PT ;  /* 0x0000000502007c0c */ /* 0x001fda000bf06270 */
[----:B-1-3--:R-:W-:Y:S05]  /*00e0*/  @P0 BRA `(.L_x_2) ;  /* 0x0000000000440947 */ /* 0x00afea0003800000 */
[----:B------:R-:W0:Y:S01]  /*00f0*/  LDC R12, c[0x0][0x370] ;  /* 0x0000dc00ff0c7b82 */ /* 0x000e220000000800 */
[----:B------:R-:W-:Y:S01]  /*0100*/  BSSY.RECONVERGENT B1, `(.L_x_3) ;  /* 0x000000e000017945 */ /* 0x000fe20003800200 */
[----:B------:R-:W-:Y:S01]  /*0110*/  IMAD.MOV.U32 R15, RZ, RZ, R2 ;  /* 0x000000ffff0f7224 */ /* 0x000fe200078e0002 */
[----:B------:R-:W-:-:S05]  /*0120*/  CS2R R2, SRZ ;  /* 0x0000000000027805 */ /* 0x000fca000001ff00 */
[----:B------:R-:W1:Y:S08]  /*0130*/  LDC.64 R8, c[0x0][0x380] ;  /* 0x0000e000ff087b82 */ /* 0x000e700000000a00 */
[----:B------:R-:W2:Y:S01]  /*0140*/  LDC.64 R10, c[0x0][0x388] ;  /* 0x0000e200ff0a7b82 */ /* 0x000ea20000000a00 */
[----:B0-----:R-:W-:-:S07]  /*0150*/  IMAD R12, R12, UR6, RZ ;  /* 0x000000060c0c7c24 */ /* 0x001fce000f8e02ff */
.L_x_4:
[----:B-1----:R-:W-:-:S04]  /*0160*/  IMAD.WIDE R4, R15, 0x8, R8 ;  /* 0x000000080f047825 */ /* 0x002fc800078e0208 */
[----:B--2---:R-:W-:Y:S02]  /*0170*/  IMAD.WIDE R6, R15, 0x8, R10 ;  /* 0x000000080f067825 */ /* 0x004fe400078e020a */
[----:B------:R-:W2:Y:S04]  /*0180*/  LDG.E.64 R4, desc[UR8][R4.64] ;  /* 0x0000000804047981 */ /* 0x000ea8000c1e1b00 */
[----:B------:R-:W2:Y:S01]  /*0190*/  LDG.E.64 R6, desc[UR8][R6.64] ;  /* 0x0000000806067981 */ /* 0x000ea2000c1e1b00 */
[----:B------:R-:W-:-:S05]  /*01a0*/  IMAD.IADD R15, R12, 0x1, R15 ;  /* 0x000000010c0f7824 */ /* 0x000fca00078e020f */
[----:B------:R-:W-:Y:S01]  /*01b0*/  ISETP.GE.AND P0, PT, R15, UR5, PT ;  /* 0x000000050f007c0c */ /* 0x000fe2000bf06270 */
[----:B--2---:R-:W-:-:S12]  /*01c0*/  DFMA R2, R6, R4, R2 ;  /* 0x000000040602722b */ /* 0x004fd80000000002 */
[----:B------:R-:W-:Y:S05]  /*01d0*/  @!P0 BRA `(.L_x_4) ;  /* 0xfffffffc00e08947 */ /* 0x000fea000383ffff */
[----:B------:R-:W-:Y:S05]  /*01e0*/  BSYNC.RECONVERGENT B1 ;  /* 0x0000000000017941 */ /* 0x000fea0003800200 */
.L_x_3:
[----:B------:R0:W-:Y:S02]  /*01f0*/  STS.64 [R13], R2 ;  /* 0x000000020d007388 */ /* 0x0001e40000000a00 */
.L_x_2:
[----:B------:R-:W-:Y:S05]  /*0200*/  BSYNC.RECONVERGENT B0 ;  /* 0x0000000000007941 */ /* 0x000fea0003800200 */
.L_x_1:
[----:B------:R-:W-:Y:S01]  /*0210*/  USHF.R.U32.HI UR5, URZ, 0x1, UR6 ;  /* 0x00000001ff057899 */ /* 0x000fe20008011606 */
[----:B------:R-:W-:-:S03]  /*0220*/  ISETP.NE.AND P1, PT, R17, RZ, PT ;  /* 0x000000ff1100720c */ /* 0x000fc60003f25270 */
[----:B------:R-:W-:-:S09]  /*0230*/  UISETP.NE.AND UP0, UPT, UR5, URZ, UPT ;  /* 0x000000ff0500728c */ /* 0x000fd2000bf05270 */
[----:B------:R-:W-:Y:S05]  /*0240*/  BRA.U !UP0, `(.L_x_5) ;  /* 0x00000001083c7547 */ /* 0x000fea000b800000 */
.L_x_6:
[----:B------:R-:W-:Y:S01]  /*0250*/  USHF.R.S32.HI UR6, URZ, 0x1f, UR5 ;  /* 0x0000001fff067899 */ /* 0x000fe20008011405 */
[----:B------:R-:W-:Y:S01]  /*0260*/  BAR.SYNC.DEFER_BLOCKING 0x0 ;  /* 0x0000000000007b1d */ /* 0x000fe20000010000 */
[----:B------:R-:W-:Y:S01]  /*0270*/  ISETP.GE.U32.AND P0, PT, R17, UR5, PT ;  /* 0x0000000511007c0c */ /* 0x000fe2000bf06070 */
[----:B------:R-:W-:-:S03]  /*0280*/  UISETP.GT.AND UP0, UPT, UR5, 0x1, UPT ;  /* 0x000000010500788c */ /* 0x000fc6000bf04270 */
[----:B------:R-:W-:Y:S01]  /*0290*/  ISETP.GE.U32.AND.EX P0, PT, RZ, UR6, PT, P0 ;  /* 0x00000006ff007c0c */ /* 0x000fe2000bf06100 */
[----:B------:R-:W-:-:S04]  /*02a0*/  ULEA.HI UR6, UR5, UR5, URZ, 0x1 ;  /* 0x0000000505067291 */ /* 0x000fc8000f8f08ff */
[----:B------:R-:W-:-:S08]  /*02b0*/  USHF.R.S32.HI UR6, URZ, 0x1, UR6 ;  /* 0x00000001ff067899 */ /* 0x000fd00008011406 */
[----:B01----:R-:W-:Y:S01]  /*02c0*/  @!P0 VIADD R2, R17, UR5 ;  /* 0x0000000511028c36 */ /* 0x003fe20008000000 */
[----:B------:R-:W-:-:S04]  /*02d0*/  UMOV UR5, UR6 ;  /* 0x0000000600057c82 */ /* 0x000fc80008000000 */
[----:B------:R-:W-:Y:S02]  /*02e0*/  @!P0 LEA R4, R2, UR4, 0x3 ;  /* 0x0000000402048c11 */ /* 0x000fe4000f8e18ff */
[----:B------:R-:W-:Y:S04]  /*02f0*/  @!P0 LDS.64 R2, [R13] ;  /* 0x000000000d028984 */ /* 0x000fe80000000a00 */
[----:B------:R-:W0:Y:S02]  /*0300*/  @!P0 LDS.64 R4, [R4] ;  /* 0x0000000004048984 */ /* 0x000e240000000a00 */
[----:B0-----:R-:W-:-:S07]  /*0310*/  @!P0 DADD R2, R2, R4 ;  /* 0x0000000002028229 */ /* 0x001fce0000000004 */
[----:B------:R1:W-:Y:S01]  /*0320*/  @!P0 STS.64 [R13], R2 ;  /* 0x000000020d008388 */ /* 0x0003e20000000a00 */
[----:B------:R-:W-:Y:S05]  /*0330*/  BRA.U UP0, `(.L_x_6) ;  /* 0xfffffffd00c47547 */ /* 0x000fea000b83ffff */
.L_x_5:
[----:B------:R-:W-:Y:S05]  /*0340*/  @P1 EXIT ;  /* 0x000000000000194d */ /* 0x000fea0003800000 */
[----:B------:R-:W2:Y:S01]  /*0350*/  S2UR UR5, SR_CgaCtaId ;  /* 0x00000000000579c3 */ /* 0x000ea20000008800 */
[----:B------:R-:W-:-:S07]  /*0360*/  UMOV UR4, 0x400 ;  /* 0x0000040000047882 */ /* 0x000fce0000000000 */
[----:B------:R-:W3:Y:S01]  /*0370*/  LDC.64 R4, c[0x0][0x390] ;  /* 0x0000e400ff047b82 */ /* 0x000ee20000000a00 */
[----:B--2---:R-:W-:Y:S01]  /*0380*/  ULEA UR4, UR5, UR4, 0x18 ;  /* 0x0000000405047291 */ /* 0x004fe2000f8ec0ff */
[----:B---3--:R-:W-:-:S08]  /*0390*/  IMAD.WIDE.U32 R4, R0, 0x8, R4 ;  /* 0x0000000800047825 */ /* 0x008fd000078e0004 */
[----:B01----:R-:W0:Y:S04]  /*03a0*/  LDS.64 R2, [UR4] ;  /* 0x00000004ff027984 */ /* 0x003e280008000a00 */
[----:B0-----:R-:W-:Y:S01]  /*03b0*/  STG.E.64 desc[UR8][R4.64], R2 ;  /* 0x0000000204007986 */ /* 0x001fe2000c101b08 */
[----:B------:R-:W-:Y:S05]  /*03c0*/  EXIT ;  /* 0x000000000000794d */ /* 0x000fea0003800000 */
.L_x_7:
        /* <DEDUP_REMOVED lines=11> */
.L_x_27:


//--------------------- .text._Z14nstream_kernelIdEvPT_PKS0_S3_ --------------------------
	.section	.text._Z14nstream_kernelIdEvPT_PKS0_S3_,"ax",@progbits
	.align	128
        .global         _Z14nstream_kernelIdEvPT_PKS0_S3_
        .type           _Z14nstream_kernelIdEvPT_PKS0_S3_,@function
        .size           _Z14nstream_kernelIdEvPT_PKS0_S3_,(.L_x_28 - _Z14nstream_kernelIdEvPT_PKS0_S3_)
        .other          _Z14nstream_kernelIdEvPT_PKS0_S3_,@"STO_CUDA_ENTRY STV_DEFAULT"
_Z14nstream_kernelIdEvPT_PKS0_S3_:
.text._Z14nstream_kernelIdEvPT_PKS0_S3_:
[----:B------:R-:W-:Y:S01]  /*0000*/  LDC R1, c[0x0][0x37c] ;  /* 0x0000df00ff017b82 */ /* 0x000fe20000000800 */
[----:B------:R-:W0:Y:S07]  /*0010*/  S2R R7, SR_CTAID.X ;  /* 0x0000000000077919 */ /* 0x000e2e0000002500 */
[----:B------:R-:W1:Y:S01]  /*0020*/  LDC.64 R2, c[0x0][0x388] ;  /* 0x0000e200ff027b82 */ /* 0x000e620000000a00 */
[----:B------:R-:W0:Y:S01]  /*0030*/  LDCU UR6, c[0x0][0x360] ;  /* 0x00006c00ff0677ac */ /* 0x000e220008000800 */
[----:B------:R-:W0:Y:S01]  /*0040*/  S2R R0, SR_TID.X ;  /* 0x0000000000007919 */ /* 0x000e220000002100 */
[----:B------:R-:W2:Y:S05]  /*0050*/  LDCU.64 UR4, c[0x0][0x358] ;  /* 0x00006b00ff0477ac */ /* 0x000eaa0008000a00 */
[----:B------:R-:W3:Y:S08]  /*0060*/  LDC.64 R4, c[0x0][0x390] ;  /* 0x0000e400ff047b82 */ /* 0x000ef00000000a00 */
[----:B------:R-:W4:Y:S01]  /*0070*/  LDC.64 R8, c[0x0][0x380] ;  /* 0x0000e000ff087b82 */ /* 0x000f220000000a00 */
[----:B0-----:R-:W-:-:S04]  /*0080*/  IMAD R7, R7, UR6, R0 ;  /* 0x0000000607077c24 */ /* 0x001fc8000f8e0200 */
[----:B-1----:R-:W-:-:S04]  /*0090*/  IMAD.WIDE R2, R7, 0x8, R2 ;  /* 0x0000000807027825 */ /* 0x002fc800078e0202 */
[C---:B---3--:R-:W-:Y:S02]  /*00a0*/  IMAD.WIDE R4, R7.reuse, 0x8, R4 ;  /* 0x0000000807047825 */ /* 0x048fe400078e0204 */
[----:B--2---:R-:W2:Y:S04]  /*00b0*/  LDG.E.64 R2, desc[UR4][R2.64] ;  /* 0x0000000402027981 */ /* 0x004ea8000c1e1b00 */
[----:B------:R-:W2:Y:S01]  /*00c0*/  LDG.E.64 R4, desc[UR4][R4.64] ;  /* 0x0000000404047981 */ /* 0x000ea2000c1e1b00 */
[----:B----4-:R-:W-:-:S05]  /*00d0*/  IMAD.WIDE R8, R7, 0x8, R8 ;  /* 0x0000000807087825 */ /* 0x010fca00078e0208 */
[----:B------:R-:W3:Y:S01]  /*00e0*/  LDG.E.64 R10, desc[UR4][R8.64] ;  /* 0x00000004080a7981 */ /* 0x000ee2000c1e1b00 */
[----:B------:R-:W-:Y:S01]  /*00f0*/  UMOV UR6, 0x9999999a ;  /* 0x9999999a00067882 */ /* 0x000fe20000000000 */
[----:B------:R-:W-:Y:S02]  /*0100*/  UMOV UR7, 0x3fd99999 ;  /* 0x3fd9999900077882 */ /* 0x000fe40000000000 */
[----:B--2---:R-:W-:-:S08]  /*0110*/  DFMA R6, R4, UR6, R2 ;  /* 0x0000000604067c2b */ /* 0x004fd00008000002 */
[----:B---3--:R-:W-:-:S07]  /*0120*/  DADD R6, R6, R10 ;  /* 0x0000000006067229 */ /* 0x008fce000000000a */
[----:B------:R-:W-:Y:S01]  /*0130*/  STG.E.64 desc[UR4][R8.64], R6 ;  /* 0x0000000608007986 */ /* 0x000fe2000c101b04 */
[----:B------:R-:W-:Y:S05]  /*0140*/  EXIT ;  /* 0x000000000000794d */ /* 0x000fea0003800000 */
.L_x_8:
        /* <DEDUP_REMOVED lines=11> */
.L_x_28:


//--------------------- .text._Z12triad_kernelIdEvPT_PKS0_S3_ --------------------------
	.section	.text._Z12triad_kernelIdEvPT_PKS0_S3_,"ax",@progbits
	.align	128
        .global         _Z12triad_kernelIdEvPT_PKS0_S3_
        .type           _Z12triad_kernelIdEvPT_PKS0_S3_,@function
        .size           _Z12triad_kernelIdEvPT_PKS0_S3_,(.L_x_29 - _Z12triad_kernelIdEvPT_PKS0_S3_)
        .other          _Z12triad_kernelIdEvPT_PKS0_S3_,@"STO_CUDA_ENTRY STV_DEFAULT"
_Z12triad_kernelIdEvPT_PKS0_S3_:
.text._Z12triad_kernelIdEvPT_PKS0_S3_:
        /* <DEDUP_REMOVED lines=13> */
[----:B------:R-:W-:Y:S01]  /*00d0*/  UMOV UR6, 0x9999999a ;  /* 0x9999999a00067882 */ /* 0x000fe20000000000 */
[----:B------:R-:W-:Y:S01]  /*00e0*/  UMOV UR7, 0x3fd99999 ;  /* 0x3fd9999900077882 */ /* 0x000fe20000000000 */
[----:B----4-:R-:W-:Y:S01]  /*00f0*/  IMAD.WIDE R8, R11, 0x8, R8 ;  /* 0x000000080b087825 */ /* 0x010fe200078e0208 */
[----:B--2---:R-:W-:-:S07]  /*0100*/  DFMA R6, R4, UR6, R2 ;  /* 0x0000000604067c2b */ /* 0x004fce0008000002 */
[----:B------:R-:W-:Y:S01]  /*0110*/  STG.E.64 desc[UR4][R8.64], R6 ;  /* 0x0000000608007986 */ /* 0x000fe2000c101b04 */
[----:B------:R-:W-:Y:S05]  /*0120*/  EXIT ;  /* 0x000000000000794d */ /* 0x000fea0003800000 */
.L_x_9:
        /* <DEDUP_REMOVED lines=13> */
.L_x_29:


//--------------------- .text._Z10mul_kernelIdEvPT_PKS0_ --------------------------
	.section	.text._Z10mul_kernelIdEvPT_PKS0_,"ax",@progbits
	.align	128
        .global         _Z10mul_kernelIdEvPT_PKS0_
        .type           _Z10mul_kernelIdEvPT_PKS0_,@function
        .size           _Z10mul_kernelIdEvPT_PKS0_,(.L_x_30 - _Z10mul_kernelIdEvPT_PKS0_)
        .other          _Z10mul_kernelIdEvPT_PKS0_,@"STO_CUDA_ENTRY STV_DEFAULT"
_Z10mul_kernelIdEvPT_PKS0_:
.text._Z10mul_kernelIdEvPT_PKS0_:
[----:B------:R-:W-:Y:S01]  /*0000*/  LDC R1, c[0x0][0x37c] ;  /* 0x0000df00ff017b82 */ /* 0x000fe20000000800 */
[----:B------:R-:W0:Y:S07]  /*0010*/  S2R R9, SR_CTAID.X ;  /* 0x0000000000097919 */ /* 0x000e2e0000002500 */
[----:B------:R-:W1:Y:S01]  /*0020*/  LDC.64 R2, c[0x0][0x388] ;  /* 0x0000e200ff027b82 */ /* 0x000e620000000a00 */
[----:B------:R-:W0:Y:S01]  /*0030*/  LDCU UR6, c[0x0][0x360] ;  /* 0x00006c00ff0677ac */ /* 0x000e220008000800 */
[----:B------:R-:W0:Y:S01]  /*0040*/  S2R R0, SR_TID.X ;  /* 0x0000000000007919 */ /* 0x000e220000002100 */
[----:B------:R-:W2:Y:S05]  /*0050*/  LDCU.64 UR4, c[0x0][0x358] ;  /* 0x00006b00ff0477ac */ /* 0x000eaa0008000a00 */
[----:B------:R-:W3:Y:S01]  /*0060*/  LDC.64 R6, c[0x0][0x380] ;  /* 0x0000e000ff067b82 */ /* 0x000ee20000000a00 */
[----:B0-----:R-:W-:-:S04]  /*0070*/  IMAD R9, R9, UR6, R0 ;  /* 0x0000000609097c24 */ /* 0x001fc8000f8e0200 */
[----:B-1----:R-:W-:-:S06]  /*0080*/  IMAD.WIDE R2, R9, 0x8, R2 ;  /* 0x0000000809027825 */ /* 0x002fcc00078e0202 */
[----:B--2---:R-:W2:Y:S01]  /*0090*/  LDG.E.64 R2, desc[UR4][R2.64] ;  /* 0x0000000402027981 */ /* 0x004ea2000c1e1b00 */
[----:B------:R-:W-:Y:S01]  /*00a0*/  UMOV UR6, 0x9999999a ;  /* 0x9999999a00067882 */ /* 0x000fe20000000000 */
[----:B------:R-:W-:Y:S01]  /*00b0*/  UMOV UR7, 0x3fd99999 ;  /* 0x3fd9999900077882 */ /* 0x000fe20000000000 */
[----:B---3--:R-:W-:Y:S01]  /*00c0*/  IMAD.WIDE R6, R9, 0x8, R6 ;  /* 0x0000000809067825 */ /* 0x008fe200078e0206 */
[----:B--2---:R-:W-:-:S07]  /*00d0*/  DMUL R4, R2, UR6 ;  /* 0x0000000602047c28 */ /* 0x004fce0008000000 */
[----:B------:R-:W-:Y:S01]  /*00e0*/  STG.E.64 desc[UR4][R6.64], R4 ;  /* 0x0000000406007986 */ /* 0x000fe2000c101b04 */
[----:B------:R-:W-:Y:S05]  /*00f0*/  EXIT ;  /* 0x000000000000794d */ /* 0x000fea0003800000 */
.L_x_10:
        /* <DEDUP_REMOVED lines=16> */
.L_x_30:


//--------------------- .text._Z10add_kernelIdEvPKT_S2_PS0_ --------------------------
	.section	.text._Z10add_kernelIdEvPKT_S2_PS0_,"ax",@progbits
	.align	128
        .global         _Z10add_kernelIdEvPKT_S2_PS0_
        .type           _Z10add_kernelIdEvPKT_S2_PS0_,@function
        .size           _Z10add_kernelIdEvPKT_S2_PS0_,(.L_x_31 - _Z10add_kernelIdEvPKT_S2_PS0_)
        .other          _Z10add_kernelIdEvPKT_S2_PS0_,@"STO_CUDA_ENTRY STV_DEFAULT"
_Z10add_kernelIdEvPKT_S2_PS0_:
.text._Z10add_kernelIdEvPKT_S2_PS0_:
        /* <DEDUP_REMOVED lines=13> */
[----:B----4-:R-:W-:Y:S01]  /*00d0*/  IMAD.WIDE R8, R11, 0x8, R8 ;  /* 0x000000080b087825 */ /* 0x010fe200078e0208 */
[----:B--2---:R-:W-:-:S07]  /*00e0*/  DADD R6, R2, R4 ;  /* 0x0000000002067229 */ /* 0x004fce0000000004 */
[----:B------:R-:W-:Y:S01]  /*00f0*/  STG.E.64 desc[UR4][R8.64], R6 ;  /* 0x0000000608007986 */ /* 0x000fe2000c101b04 */
[----:B------:R-:W-:Y:S05]  /*0100*/  EXIT ;  /* 0x000000000000794d */ /* 0x000fea0003800000 */
.L_x_11:
        /* <DEDUP_REMOVED lines=15> */
.L_x_31:


//--------------------- .text._Z11copy_kernelIdEvPKT_PS0_ --------------------------
	.section	.text._Z11copy_kernelIdEvPKT_PS0_,"ax",@progbits
	.align	128
        .global         _Z11copy_kernelIdEvPKT_PS0_
        .type           _Z11copy_kernelIdEvPKT_PS0_,@function
        .size           _Z11copy_kernelIdEvPKT_PS0_,(.L_x_32 - _Z11copy_kernelIdEvPKT_PS0_)
        .other          _Z11copy_kernelIdEvPKT_PS0_,@"STO_CUDA_ENTRY STV_DEFAULT"
_Z11copy_kernelIdEvPKT_PS0_:
.text._Z11copy_kernelIdEvPKT_PS0_:
        /* <DEDUP_REMOVED lines=10> */
[----:B---3--:R-:W-:-:S05]  /*00a0*/  IMAD.WIDE R4, R7, 0x8, R4 ;  /* 0x0000000807047825 */ /* 0x008fca00078e0204 */
[----:B--2---:R-:W-:Y:S01]  /*00b0*/  STG.E.64 desc[UR4][R4.64], R2 ;  /* 0x0000000204007986 */ /* 0x004fe2000c101b04 */
[----:B------:R-:W-:Y:S05]  /*00c0*/  EXIT ;  /* 0x000000000000794d */ /* 0x000fea0003800000 */
.L_x_12:
        /* <DEDUP_REMOVED lines=11> */
.L_x_32:


//--------------------- .text._Z11init_kernelIfEvPT_S1_S1_S0_S0_S0_ --------------------------
	.section	.text._Z11init_kernelIfEvPT_S1_S1_S0_S0_S0_,"ax",@progbits
	.align	128
        .global         _Z11init_kernelIfEvPT_S1_S1_S0_S0_S0_
        .type           _Z11init_kernelIfEvPT_S1_S1_S0_S0_S0_,@function
        .size           _Z11init_kernelIfEvPT_S1_S1_S0_S0_S0_,(.L_x_33 - _Z11init_kernelIfEvPT_S1_S1_S0_S0_S0_)
        .other          _Z11init_kernelIfEvPT_S1_S1_S0_S0_S0_,@"STO_CUDA_ENTRY STV_DEFAULT"
_Z11init_kernelIfEvPT_S1_S1_S0_S0_S0_:
.text._Z11init_kernelIfEvPT_S1_S1_S0_S0_S0_:
        /* <DEDUP_REMOVED lines=9> */
[----:B------:R-:W5:Y:S01]  /*0090*/  LDC R13, c[0x0][0x3a0] ;  /* 0x0000e800ff0d7b82 */ /* 0x000f620000000800 */
[----:B0-----:R-:W-:-:S04]  /*00a0*/  IMAD R9, R9, UR6, R0 ;  /* 0x0000000609097c24 */ /* 0x001fc8000f8e0200 */
[----:B-1----:R-:W-:-:S04]  /*00b0*/  IMAD.WIDE R2, R9, 0x4, R2 ;  /* 0x0000000409027825 */ /* 0x002fc800078e0202 */
[----:B---3--:R-:W-:-:S04]  /*00c0*/  IMAD.WIDE R4, R9, 0x4, R4 ;  /* 0x0000000409047825 */ /* 0x008fc800078e0204 */
[----:B----4-:R-:W-:Y:S01]  /*00d0*/  IMAD.WIDE R6, R9, 0x4, R6 ;  /* 0x0000000409067825 */ /* 0x010fe200078e0206 */
[----:B--2---:R-:W-:Y:S04]  /*00e0*/  STG.E desc[UR4][R2.64], R10 ;  /* 0x0000000a02007986 */ /* 0x004fe8000c101904 */
[----:B------:R-:W-:Y:S04]  /*00f0*/  STG.E desc[UR4][R4.64], R11 ;  /* 0x0000000b04007986 */ /* 0x000fe8000c101904 */
[----:B-----5:R-:W-:Y:S01]  /*0100*/  STG.E desc[UR4][R6.64], R13 ;  /* 0x0000000d06007986 */ /* 0x020fe2000c101904 */
[----:B------:R-:W-:Y:S05]  /*0110*/  EXIT ;  /* 0x000000000000794d */ /* 0x000fea0003800000 */
.L_x_13:
        /* <DEDUP_REMOVED lines=14> */
.L_x_33:


//--------------------- .text._Z10dot_kernelIfEvPKT_S2_PS0_i --------------------------
	.section	.text._Z10dot_kernelIfEvPKT_S2_PS0_i,"ax",@progbits
	.align	128
        .global         _Z10dot_kernelIfEvPKT_S2_PS0_i
        .type           _Z10dot_kernelIfEvPKT_S2_PS0_i,@function
        .size           _Z10dot_kernelIfEvPKT_S2_PS0_i,(.L_x_34 - _Z10dot_kernelIfEvPKT_S2_PS0_i)
        .other          _Z10dot_kernelIfEvPKT_S2_PS0_i,@"STO_CUDA_ENTRY STV_DEFAULT"
_Z10dot_kernelIfEvPKT_S2_PS0_i:
.text._Z10dot_kernelIfEvPKT_S2_PS0_i:
        /* <DEDUP_REMOVED lines=12> */
[----:B------:R1:W-:Y:S01]  /*00c0*/  STS [R10], RZ ;  /* 0x000000ff0a007388 */ /* 0x0003e20000000800 */
[----:B0-----:R-:W-:-:S13]  /*00d0*/  ISETP.GE.AND P0, PT, R0, UR5, PT ;  /* 0x0000000500007c0c */ /* 0x001fda000bf06270 */
[----:B-1-3--:R-:W-:Y:S05]  /*00e0*/  @P0 BRA `(.L_x_15) ;  /* 0x0000000000400947 */ /* 0x00afea0003800000 */
[----:B------:R-:W0:Y:S01]  /*00f0*/  LDC R11, c[0x0][0x370] ;  /* 0x0000dc00ff0b7b82 */ /* 0x000e220000000800 */
[----:B------:R-:W-:Y:S01]  /*0100*/  HFMA2 R13, -RZ, RZ, 0, 0 ;  /* 0x00000000ff0d7431 */ /* 0x000fe200000001ff */
[----:B------:R-:W-:Y:S06]  /*0110*/  BSSY.RECONVERGENT B1, `(.L_x_16) ;  /* 0x000000c000017945 */ /* 0x000fec0003800200 */
[----:B------:R-:W1:Y:S08]  /*0120*/  LDC.64 R6, c[0x0][0x380] ;  /* 0x0000e000ff067b82 */ /* 0x000e700000000a00 */
[----:B------:R-:W2:Y:S01]  /*0130*/  LDC.64 R8, c[0x0][0x388] ;  /* 0x0000e200ff087b82 */ /* 0x000ea20000000a00 */
[----:B0-----:R-:W-:-:S07]  /*0140*/  IMAD R11, R11, UR6, RZ ;  /* 0x000000060b0b7c24 */ /* 0x001fce000f8e02ff */
.L_x_17:
[----:B-1----:R-:W-:-:S04]  /*0150*/  IMAD.WIDE R2, R0, 0x4, R6 ;  /* 0x0000000400027825 */ /* 0x002fc800078e0206 */
[----:B--2---:R-:W-:Y:S02]  /*0160*/  IMAD.WIDE R4, R0, 0x4, R8 ;  /* 0x0000000400047825 */ /* 0x004fe400078e0208 */
[----:B------:R-:W2:Y:S04]  /*0170*/  LDG.E R2, desc[UR8][R2.64] ;  /* 0x0000000802027981 */ /* 0x000ea8000c1e1900 */
[----:B------:R-:W2:Y:S01]  /*0180*/  LDG.E R4, desc[UR8][R4.64] ;  /* 0x0000000804047981 */ /* 0x000ea2000c1e1900 */
[----:B------:R-:W-:-:S04]  /*0190*/  IADD3 R0, PT, PT, R11, R0, RZ ;  /* 0x000000000b007210 */ /* 0x000fc80007ffe0ff */
[----:B------:R-:W-:Y:S01]  /*01a0*/  ISETP.GE.AND P0, PT, R0, UR5, PT ;  /* 0x0000000500007c0c */ /* 0x000fe2000bf06270 */
[----:B--2---:R-:W-:-:S12]  /*01b0*/  FFMA R13, R4, R2, R13 ;  /* 0x00000002040d7223 */ /* 0x004fd8000000000d */
[----:B------:R-:W-:Y:S05]  /*01c0*/  @!P0 BRA `(.L_x_17) ;  /* 0xfffffffc00e08947 */ /* 0x000fea000383ffff */
[----:B------:R-:W-:Y:S05]  /*01d0*/  BSYNC.RECONVERGENT B1 ;  /* 0x0000000000017941 */ /* 0x000fea0003800200 */
.L_x_16:
[----:B------:R0:W-:Y:S02]  /*01e0*/  STS [R10], R13 ;  /* 0x0000000d0a007388 */ /* 0x0001e40000000800 */
.L_x_15:
[----:B------:R-:W-:Y:S05]  /*01f0*/  BSYNC.RECONVERGENT B0 ;  /* 0x0000000000007941 */ /* 0x000fea0003800200 */
.L_x_14:
[----:B------:R-:W-:Y:S01]  /*0200*/  USHF.R.U32.HI UR5, URZ, 0x1, UR6 ;  /* 0x00000001ff057899 */ /* 0x000fe20008011606 */
[----:B------:R-:W-:-:S03]  /*0210*/  ISETP.NE.AND P1, PT, R12, RZ, PT ;  /* 0x000000ff0c00720c */ /* 0x000fc60003f25270 */
[----:B------:R-:W-:-:S09]  /*0220*/  UISETP.NE.AND UP0, UPT, UR5, URZ, UPT ;  /* 0x000000ff0500728c */ /* 0x000fd2000bf05270 */
[----:B------:R-:W-:Y:S05]  /*0230*/  BRA.U !UP0, `(.L_x_18) ;  /* 0x00000001083c7547 */ /* 0x000fea000b800000 */
.L_x_19:
[----:B------:R-:W-:Y:S01]  /*0240*/  USHF.R.S32.HI UR6, URZ, 0x1f, UR5 ;  /* 0x0000001fff067899 */ /* 0x000fe20008011405 */
[----:B------:R-:W-:Y:S01]  /*0250*/  BAR.SYNC.DEFER_BLOCKING 0x0 ;  /* 0x0000000000007b1d */ /* 0x000fe20000010000 */
[----:B------:R-:W-:Y:S01]  /*0260*/  ISETP.GE.U32.AND P0, PT, R12, UR5, PT ;  /* 0x000000050c007c0c */ /* 0x000fe2000bf06070 */
[----:B------:R-:W-:-:S03]  /*0270*/  UISETP.GT.AND UP0, UPT, UR5, 0x1, UPT ;  /* 0x000000010500788c */ /* 0x000fc6000bf04270 */
[----:B------:R-:W-:Y:S01]  /*0280*/  ISETP.GE.U32.AND.EX P0, PT, RZ, UR6, PT, P0 ;  /* 0x00000006ff007c0c */ /* 0x000fe2000bf06100 */
[----:B------:R-:W-:-:S04]  /*0290*/  ULEA.HI UR6, UR5, UR5, URZ, 0x1 ;  /* 0x0000000505067291 */ /* 0x000fc8000f8f08ff */
[----:B------:R-:W-:-:S08]  /*02a0*/  USHF.R.S32.HI UR6, URZ, 0x1, UR6 ;  /* 0x00000001ff067899 */ /* 0x000fd00008011406 */
[----:B------:R-:W-:Y:S01]  /*02b0*/  @!P0 IADD3 R0, PT, PT, R12, UR5, RZ ;  /* 0x000000050c008c10 */ /* 0x000fe2000fffe0ff */
[----:B------:R-:W-:-:S03]  /*02c0*/  UMOV UR5, UR6 ;  /* 0x0000000600057c82 */ /* 0x000fc60008000000 */
[----:B------:R-:W-:Y:S01]  /*02d0*/  @!P0 LEA R0, R0, UR4, 0x2 ;  /* 0x0000000400008c11 */ /* 0x000fe2000f8e10ff */
[----:B------:R-:W-:Y:S04]  /*02e0*/  @!P0 LDS R2, [R10] ;  /* 0x000000000a028984 */ /* 0x000fe80000000800 */
[----:B-1----:R-:W1:Y:S02]  /*02f0*/  @!P0 LDS R3, [R0] ;  /* 0x0000000000038984 */ /* 0x002e640000000800 */
[----:B-1----:R-:W-:-:S05]  /*0300*/  @!P0 FADD R3, R2, R3 ;  /* 0x0000000302038221 */ /* 0x002fca0000000000 */
[----:B------:R1:W-:Y:S01]  /*0310*/  @!P0 STS [R10], R3 ;  /* 0x000000030a008388 */ /* 0x0003e20000000800 */
[----:B------:R-:W-:Y:S05]  /*0320*/  BRA.U UP0, `(.L_x_19) ;  /* 0xfffffffd00c47547 */ /* 0x000fea000b83ffff */
.L_x_18:
[----:B------:R-:W-:Y:S05]  /*0330*/  @P1 EXIT ;  /* 0x000000000000194d */ /* 0x000fea0003800000 */
[----:B------:R-:W2:Y:S01]  /*0340*/  S2UR UR5, SR_CgaCtaId ;  /* 0x00000000000579c3 */ /* 0x000ea20000008800 */
[----:B------:R-:W-:-:S07]  /*0350*/  UMOV UR4, 0x400 ;  /* 0x0000040000047882 */ /* 0x000fce0000000000 */
[----:B-1----:R-:W1:Y:S01]  /*0360*/  LDC.64 R2, c[0x0][0x390] ;  /* 0x0000e400ff027b82 */ /* 0x002e620000000a00 */
[----:B--2---:R-:W-:Y:S01]  /*0370*/  ULEA UR4, UR5, UR4, 0x18 ;  /* 0x0000000405047291 */ /* 0x004fe2000f8ec0ff */
[----:B-1----:R-:W-:-:S08]  /*0380*/  IMAD.WIDE.U32 R2, R15, 0x4, R2 ;  /* 0x000000040f027825 */ /* 0x002fd000078e0002 */
[----:B------:R-:W1:Y:S04]  /*0390*/  LDS R5, [UR4] ;  /* 0x00000004ff057984 */ /* 0x000e680008000800 */
[----:B-1----:R-:W-:Y:S01]  /*03a0*/  STG.E desc[UR8][R2.64], R5 ;  /* 0x0000000502007986 */ /* 0x002fe2000c101908 */
[----:B------:R-:W-:Y:S05]  /*03b0*/  EXIT ;  /* 0x000000000000794d */ /* 0x000fea0003800000 */
.L_x_20:
        /* <DEDUP_REMOVED lines=12> */
.L_x_34:


//--------------------- .text._Z14nstream_kernelIfEvPT_PKS0_S3_ --------------------------
	.section	.text._Z14nstream_kernelIfEvPT_PKS0_S3_,"ax",@progbits
	.align	128
        .global         _Z14nstream_kernelIfEvPT_PKS0_S3_
        .type           _Z14nstream_kernelIfEvPT_PKS0_S3_,@function
        .size           _Z14nstream_kernelIfEvPT_PKS0_S3_,(.L_x_35 - _Z14nstream_kernelIfEvPT_PKS0_S3_)
        .other          _Z14nstream_kernelIfEvPT_PKS0_S3_,@"STO_CUDA_ENTRY STV_DEFAULT"
_Z14nstream_kernelIfEvPT_PKS0_S3_:
.text._Z14nstream_kernelIfEvPT_PKS0_S3_:
        /* <DEDUP_REMOVED lines=11> */
[----:B--2---:R-:W2:Y:S02]  /*00b0*/  LDG.E R2, desc[UR4][R2.64] ;  /* 0x0000000402027981 */ /* 0x004ea4000c1e1900 */
[----:B----4-:R-:W-:Y:S02]  /*00c0*/  IMAD.WIDE R6, R9, 0x4, R6 ;  /* 0x0000000409067825 */ /* 0x010fe400078e0206 */
[----:B------:R-:W2:Y:S04]  /*00d0*/  LDG.E R5, desc[UR4][R4.64] ;  /* 0x0000000404057981 */ /* 0x000ea8000c1e1900 */
[----:B------:R-:W3:Y:S01]  /*00e0*/  LDG.E R9, desc[UR4][R6.64] ;  /* 0x0000000406097981 */ /* 0x000ee2000c1e1900 */
[----:B--2---:R-:W-:-:S04]  /*00f0*/  FFMA R0, R5, 0.40000000596046447754, R2 ;  /* 0x3ecccccd05007823 */ /* 0x004fc80000000002 */
[----:B---3--:R-:W-:-:S05]  /*0100*/  FADD R9, R0, R9 ;  /* 0x0000000900097221 */ /* 0x008fca0000000000 */
[----:B------:R-:W-:Y:S01]  /*0110*/  STG.E desc[UR4][R6.64], R9 ;  /* 0x0000000906007986 */ /* 0x000fe2000c101904 */
[----:B------:R-:W-:Y:S05]  /*0120*/  EXIT ;  /* 0x000000000000794d */ /* 0x000fea0003800000 */
.L_x_21:
        /* <DEDUP_REMOVED lines=13> */
.L_x_35:


//--------------------- .text._Z12triad_kernelIfEvPT_PKS0_S3_ --------------------------
	.section	.text._Z12triad_kernelIfEvPT_PKS0_S3_,"ax",@progbits
	.align	128
        .global         _Z12triad_kernelIfEvPT_PKS0_S3_
        .type           _Z12triad_kernelIfEvPT_PKS0_S3_,@function
        .size           _Z12triad_kernelIfEvPT_PKS0_S3_,(.L_x_36 - _Z12triad_kernelIfEvPT_PKS0_S3_)
        .other          _Z12triad_kernelIfEvPT_PKS0_S3_,@"STO_CUDA_ENTRY STV_DEFAULT"
_Z12triad_kernelIfEvPT_PKS0_S3_:
.text._Z12triad_kernelIfEvPT_PKS0_S3_:
        /* <DEDUP_REMOVED lines=11> */
[----:B--2---:R-:W2:Y:S04]  /*00b0*/  LDG.E R2, desc[UR4][R2.64] ;  /* 0x0000000402027981 */ /* 0x004ea8000c1e1900 */
[----:B------:R-:W2:Y:S01]  /*00c0*/  LDG.E R5, desc[UR4][R4.64] ;  /* 0x0000000404057981 */ /* 0x000ea2000c1e1900 */
[----:B----4-:R-:W-:-:S04]  /*00d0*/  IMAD.WIDE R6, R9, 0x4, R6 ;  /* 0x0000000409067825 */ /* 0x010fc800078e0206 */
[----:B--2---:R-:W-:-:S05]  /*00e0*/  FFMA R9, R5, 0.40000000596046447754, R2 ;  /* 0x3ecccccd05097823 */ /* 0x004fca0000000002 */
[----:B------:R-:W-:Y:S01]  /*00f0*/  STG.E desc[UR4][R6.64], R9 ;  /* 0x0000000906007986 */ /* 0x000fe2000c101904 */
[----:B------:R-:W-:Y:S05]  /*0100*/  EXIT ;  /* 0x000000000000794d */ /* 0x000fea0003800000 */
.L_x_22:
        /* <DEDUP_REMOVED lines=15> */
.L_x_36:


//--------------------- .text._Z10mul_kernelIfEvPT_PKS0_ --------------------------
	.section	.text._Z10mul_kernelIfEvPT_PKS0_,"ax",@progbits
	.align	128
        .global         _Z10mul_kernelIfEvPT_PKS0_
        .type           _Z10mul_kernelIfEvPT_PKS0_,@function
        .size           _Z10mul_kernelIfEvPT_PKS0_,(.L_x_37 - _Z10mul_kernelIfEvPT_PKS0_)
        .other          _Z10mul_kernelIfEvPT_PKS0_,@"STO_CUDA_ENTRY STV_DEFAULT"
_Z10mul_kernelIfEvPT_PKS0_:
.text._Z10mul_kernelIfEvPT_PKS0_:
        /* <DEDUP_REMOVED lines=9> */
[----:B--2---:R-:W2:Y:S01]  /*0090*/  LDG.E R2, desc[UR4][R2.64] ;  /* 0x0000000402027981 */ /* 0x004ea2000c1e1900 */
[----:B---3--:R-:W-:-:S04]  /*00a0*/  IMAD.WIDE R4, R7, 0x4, R4 ;  /* 0x0000000407047825 */ /* 0x008fc800078e0204 */
[----:B--2---:R-:W-:-:S05]  /*00b0*/  FMUL R7, R2, 0.40000000596046447754 ;  /* 0x3ecccccd02077820 */ /* 0x004fca0000400000 */
[----:B------:R-:W-:Y:S01]  /*00c0*/  STG.E desc[UR4][R4.64], R7 ;  /* 0x0000000704007986 */ /* 0x000fe2000c101904 */
[----:B------:R-:W-:Y:S05]  /*00d0*/  EXIT ;  /* 0x000000000000794d */ /* 0x000fea0003800000 */
.L_x_23:
        /* <DEDUP_REMOVED lines=10> */
.L_x_37:


//--------------------- .text._Z10add_kernelIfEvPKT_S2_PS0_ --------------------------
	.section	.text._Z10add_kernelIfEvPKT_S2_PS0_,"ax",@progbits
	.align	128
        .global         _Z10add_kernelIfEvPKT_S2_PS0_
        .type           _Z10add_kernelIfEvPKT_S2_PS0_,@function
        .size           _Z10add_kernelIfEvPKT_S2_PS0_,(.L_x_38 - _Z10add_kernelIfEvPKT_S2_PS0_)
        .other          _Z10add_kernelIfEvPKT_S2_PS0_,@"STO_CUDA_ENTRY STV_DEFAULT"
_Z10add_kernelIfEvPKT_S2_PS0_:
.text._Z10add_kernelIfEvPKT_S2_PS0_:
        /* <DEDUP_REMOVED lines=14> */
[----:B--2---:R-:W-:-:S05]  /*00e0*/  FADD R9, R2, R5 ;  /* 0x0000000502097221 */ /* 0x004fca0000000000 */
[----:B------:R-:W-:Y:S01]  /*00f0*/  STG.E desc[UR4][R6.64], R9 ;  /* 0x0000000906007986 */ /* 0x000fe2000c101904 */
[----:B------:R-:W-:Y:S05]  /*0100*/  EXIT ;  /* 0x000000000000794d */ /* 0x000fea0003800000 */
.L_x_24:
        /* <DEDUP_REMOVED lines=15> */
.L_x_38:


//--------------------- .text._Z11copy_kernelIfEvPKT_PS0_ --------------------------
	.section	.text._Z11copy_kernelIfEvPKT_PS0_,"ax",@progbits
	.align	128
        .global         _Z11copy_kernelIfEvPKT_PS0_
        .type           _Z11copy_kernelIfEvPKT_PS0_,@function
        .size           _Z11copy_kernelIfEvPKT_PS0_,(.L_x_39 - _Z11copy_kernelIfEvPKT_PS0_)
        .other          _Z11copy_kernelIfEvPKT_PS0_,@"STO_CUDA_ENTRY STV_DEFAULT"
_Z11copy_kernelIfEvPKT_PS0_:
.text._Z11copy_kernelIfEvPKT_PS0_:
        /* <DEDUP_REMOVED lines=10> */
[----:B---3--:R-:W-:-:S05]  /*00a0*/  IMAD.WIDE R4, R7, 0x4, R4 ;  /* 0x0000000407047825 */ /* 0x008fca00078e0204 */
[----:B--2---:R-:W-:Y:S01]  /*00b0*/  STG.E desc[UR4][R4.64], R3 ;  /* 0x0000000304007986 */ /* 0x004fe2000c101904 */
[----:B------:R-:W-:Y:S05]  /*00c0*/  EXIT ;  /* 0x000000000000794d */ /* 0x000fea0003800000 */
.L_x_25:
        /* <DEDUP_REMOVED lines=11> */
.L_x_39:


//--------------------- .nv.shared.reserved.0     --------------------------
	.section	.nv.shared.reserved.0,"aw",@nobits
	.weak		__nv_reservedSMEM_offset_0_alias
	.size		__nv_reservedSMEM_offset_0_alias, 0, 64
	.other		__nv_reservedSMEM_offset_0_alias,@"STO_CUDA_RESERVED_SHARED STV_DEFAULT"
__nv_reservedSMEM_offset_0_alias:
	.zero		0
	.zero		64


//--------------------- .nv.shared._Z10dot_kernelIdEvPKT_S2_PS0_i --------------------------
	.section	.nv.shared._Z10dot_kernelIdEvPKT_S2_PS0_i,"aw",@nobits
	.sectionflags	@""
	.align	8
.nv.shared._Z10dot_kernelIdEvPKT_S2_PS0_i:
	.zero		9216


//--------------------- .nv.shared._Z10dot_kernelIfEvPKT_S2_PS0_i --------------------------
	.section	.nv.shared._Z10dot_kernelIfEvPKT_S2_PS0_i,"aw",@nobits
	.sectionflags	@""
	.align	4
.nv.shared._Z10dot_kernelIfEvPKT_S2_PS0_i:
	.zero		5120


//--------------------- .nv.constant0._Z11init_kernelIdEvPT_S1_S1_S0_S0_S0_ --------------------------
	.section	.nv.constant0._Z11init_kernelIdEvPT_S1_S1_S0_S0_S0_,"a",@progbits
	.sectionflags	@""
	.align	4
.nv.constant0._Z11init_kernelIdEvPT_S1_S1_S0_S0_S0_:
	.zero		944


//--------------------- .nv.constant0._Z10dot_kernelIdEvPKT_S2_PS0_i --------------------------
	.section	.nv.constant0._Z10dot_kernelIdEvPKT_S2_PS0_i,"a",@progbits
	.sectionflags	@""
	.align	4
.nv.constant0._Z10dot_kernelIdEvPKT_S2_PS0_i:
	.zero		924


//--------------------- .nv.constant0._Z14nstream_kernelIdEvPT_PKS0_S3_ --------------------------
	.section	.nv.constant0._Z14nstream_kernelIdEvPT_PKS0_S3_,"a",@progbits
	.sectionflags	@""
	.align	4
.nv.constant0._Z14nstream_kernelIdEvPT_PKS0_S3_:
	.zero		920


//--------------------- .nv.constant0._Z12triad_kernelIdEvPT_PKS0_S3_ --------------------------
	.section	.nv.constant0._Z12triad_kernelIdEvPT_PKS0_S3_,"a",@progbits
	.sectionflags	@""
	.align	4
.nv.constant0._Z12triad_kernelIdEvPT_PKS0_S3_:
	.zero		920


//--------------------- .nv.constant0._Z10mul_kernelIdEvPT_PKS0_ --------------------------
	.section	.nv.constant0._Z10mul_kernelIdEvPT_PKS0_,"a",@progbits
	.sectionflags	@""
	.align	4
.nv.constant0._Z10mul_kernelIdEvPT_PKS0_:
	.zero		912


//--------------------- .nv.constant0._Z10add_kernelIdEvPKT_S2_PS0_ --------------------------
	.section	.nv.constant0._Z10add_kernelIdEvPKT_S2_PS0_,"a",@progbits
	.sectionflags	@""
	.align	4
.nv.constant0._Z10add_kernelIdEvPKT_S2_PS0_:
	.zero		920


//--------------------- .nv.constant0._Z11copy_kernelIdEvPKT_PS0_ --------------------------
	.section	.nv.constant0._Z11copy_kernelIdEvPKT_PS0_,"a",@progbits
	.sectionflags	@""
	.align	4
.nv.constant0._Z11copy_kernelIdEvPKT_PS0_:
	.zero		912


//--------------------- .nv.constant0._Z11init_kernelIfEvPT_S1_S1_S0_S0_S0_ --------------------------
	.section	.nv.constant0._Z11init_kernelIfEvPT_S1_S1_S0_S0_S0_,"a",@progbits
	.sectionflags	@""
	.align	4
.nv.constant0._Z11init_kernelIfEvPT_S1_S1_S0_S0_S0_:
	.zero		932


//--------------------- .nv.constant0._Z10dot_kernelIfEvPKT_S2_PS0_i --------------------------
	.section	.nv.constant0._Z10dot_kernelIfEvPKT_S2_PS0_i,"a",@progbits
	.sectionflags	@""
	.align	4
.nv.constant0._Z10dot_kernelIfEvPKT_S2_PS0_i:
	.zero		924


//--------------------- .nv.constant0._Z14nstream_kernelIfEvPT_PKS0_S3_ --------------------------
	.section	.nv.constant0._Z14nstream_kernelIfEvPT_PKS0_S3_,"a",@progbits
	.sectionflags	@""
	.align	4
.nv.constant0._Z14nstream_kernelIfEvPT_PKS0_S3_:
	.zero		920


//--------------------- .nv.constant0._Z12triad_kernelIfEvPT_PKS0_S3_ --------------------------
	.section	.nv.constant0._Z12triad_kernelIfEvPT_PKS0_S3_,"a",@progbits
	.sectionflags	@""
	.align	4
.nv.constant0._Z12triad_kernelIfEvPT_PKS0_S3_:
	.zero		920


//--------------------- .nv.constant0._Z10mul_kernelIfEvPT_PKS0_ --------------------------
	.section	.nv.constant0._Z10mul_kernelIfEvPT_PKS0_,"a",@progbits
	.sectionflags	@""
	.align	4
.nv.constant0._Z10mul_kernelIfEvPT_PKS0_:
	.zero		912


//--------------------- .nv.constant0._Z10add_kernelIfEvPKT_S2_PS0_ --------------------------
	.section	.nv.constant0._Z10add_kernelIfEvPKT_S2_PS0_,"a",@progbits
	.sectionflags	@""
	.align	4
.nv.constant0._Z10add_kernelIfEvPKT_S2_PS0_:
	.zero		920


//--------------------- .nv.constant0._Z11copy_kernelIfEvPKT_PS0_ --------------------------
	.section	.nv.constant0._Z11copy_kernelIfEvPKT_PS0_,"a",@progbits
	.sectionflags	@""
	.align	4
.nv.constant0._Z11copy_kernelIfEvPKT_PS0_:
	.zero		912


//--------------------- SYMBOLS --------------------------

	.type		.nv.reservedSmem.offset0,@object
	.size		.nv.reservedSmem.offset0,0x4
	.type		.nv.reservedSmem.cap,@object
	.size		.nv.reservedSmem.cap,0x4
